// auto-generated by cutlass_sweep.gemm — config: {"arch": "sm_90", "cluster_m": 1, "cluster_n": 1, "dtype": "fp16", "dtype_b": "fp16", "layout": "nn", "stages": 0, "tile_k": 32, "tile_m": 128, "tile_n": 256}
#include "cutlass/cutlass.h"
#include "cutlass/gemm/collective/collective_builder.hpp"
#include "cutlass/gemm/device/gemm_universal_adapter.h"
#include "cutlass/gemm/kernel/gemm_universal.hpp"
#include "cutlass/epilogue/collective/collective_builder.hpp"

using ElemA = cutlass::half_t;
using ElemB = cutlass::half_t;
using ElemCD = cutlass::half_t;
using Acc  = float;
using TileShape    = cute::Shape<cute::_128, cute::_256, cute::_32>;
using ClusterShape = cute::Shape<cute::_1, cute::_1, cute::_1>;

using CollectiveEpilogue = typename cutlass::epilogue::collective::CollectiveBuilder<
    cutlass::arch::Sm90, cutlass::arch::OpClassTensorOp,
    TileShape, ClusterShape,
    cutlass::epilogue::collective::EpilogueTileAuto,
    Acc, Acc,
    ElemCD, cutlass::layout::RowMajor, 128 / cutlass::sizeof_bits<ElemCD>::value,
    ElemCD, cutlass::layout::RowMajor, 128 / cutlass::sizeof_bits<ElemCD>::value,
    cutlass::epilogue::collective::EpilogueScheduleAuto
  >::CollectiveOp;

using CollectiveMainloop = typename cutlass::gemm::collective::CollectiveBuilder<
    cutlass::arch::Sm90, cutlass::arch::OpClassTensorOp,
    ElemA, cutlass::layout::RowMajor, 128 / cutlass::sizeof_bits<ElemA>::value,
    ElemB, cutlass::layout::RowMajor, 128 / cutlass::sizeof_bits<ElemB>::value,
    Acc,
    TileShape, ClusterShape,
    cutlass::gemm::collective::StageCountAutoCarveout<static_cast<int>(sizeof(typename CollectiveEpilogue::SharedStorage))>,
    cutlass::gemm::collective::KernelScheduleAuto
  >::CollectiveOp;

using GemmKernel = cutlass::gemm::kernel::GemmUniversal<
    cute::Shape<int,int,int,int>,
    CollectiveMainloop,
    CollectiveEpilogue
>;
using Gemm = cutlass::gemm::device::GemmUniversalAdapter<GemmKernel>;

// Force the device kernel symbol into the cubin without needing a host main.
auto* _anchor = &cutlass::device_kernel<GemmKernel>;


// ===== COMPILED SASS (sm_90a) =====

	.target	sm_90a

	.elftype	@"ET_EXEC"


//--------------------- .note.nv.tkinfo           --------------------------
	.section	.note.nv.tkinfo,"",@"SHT_NOTE"
	.sectionflags	@"SHF_NOTE_NV_TKINFO"
	.tkinfo
        /*0018*/ 	.word	0x00000002
        /*0030*/ 	.string	""
        /*0030*/ 	.string	"ptxas"
        /*0030*/ 	.string	"Cuda compilation tools, release 13.0, V13.0.88"
        /*0030*/ 	.string	"Build cuda_13.0.r13.0/compiler.36424714_0"
        /*0030*/ 	.string	"-arch sm_90a -m 64 "



//--------------------- .note.nv.cuinfo           --------------------------
	.section	.note.nv.cuinfo,"",@"SHT_NOTE"
	.sectionflags	@"SHF_NOTE_NV_CUINFO"
        /*0018*/ 	.short	0x0002
        /*001a*/ 	.short	0x005a
        /*001c*/ 	.short	0x0082
	.zero		2


//--------------------- .nv.info                  --------------------------
	.section	.nv.info,"",@"SHT_CUDA_INFO"
	.align	4


	//----- nvinfo : EIATTR_REGCOUNT
	.align		4
        /*0000*/ 	.byte	0x04, 0x2f
        /*0002*/ 	.short	(.L_15 - .L_14)
	.align		4
.L_14:
        /*0004*/ 	.word	index@(_ZN7cutlass13device_kernelINS_4gemm6kernel13GemmUniversalIN4cute5tupleIJiiiiEEENS1_10collective13CollectiveMmaINS1_34MainloopSm90TmaGmmaWarpSpecializedILi9ENS5_IJNS4_1CILi1EEESB_SB_EEENS1_35KernelTmaWarpSpecializedCooperativeEEENS5_IJNSA_ILi128EEENSA_ILi256EEENSA_ILi32EEEEEENS_6half_tENS5_IJlSB_lEEESJ_NS5_IJSB_llEEENS4_8TiledMMAINS4_8MMA_AtomIJNS4_4SM904GMMA26MMA_64x256x16_F32F16F16_SSILNSP_5MajorE0ELSR_1ELNSP_7ScaleInE1ELSS_1EEEEEENS4_6LayoutINS5_IJNSA_ILi2EEESB_SB_EEENS5_IJSB_NSA_ILi0EEESY_EEEEENS5_IJNS4_10UnderscoreES11_S11_EEEEENS4_13SM90_TMA_LOADENS4_14ComposedLayoutINS4_7SwizzleILi2ELi4ELi3EEENS4_18smem_ptr_flag_bitsILi16EEENSV_INS5_IJNSA_ILi8EEESH_EEENS5_IJSH_SB_EEEEEEEvNS4_8identityES14_NS15_INS16_ILi3ELi4ELi3EEES19_NSV_INS5_IJNSA_ILi64EEES1A_EEENS5_IJSB_S1H_EEEEEEEvS1F_EENS_8epilogue10collective6detail29Sm90TmaWarpSpecializedAdapterINS1O_15DefaultEpilogueISJ_SK_SK_NS1N_6thread17LinearCombinationISJ_Li1EffLNS1S_9ScaleType4KindE0ELNS_15FloatRoundStyleE2ESJ_EENS1_15EpilogueDefaultEEEEEvvEEEEvNT_6ParamsE)
        /*0008*/ 	.word	0x000000a8


	//----- nvinfo : EIATTR_FRAME_SIZE
	.align		4
.L_15:
        /*000c*/ 	.byte	0x04, 0x11
        /*000e*/ 	.short	(.L_17 - .L_16)
	.align		4
.L_16:
        /*0010*/ 	.word	index@(_ZN7cutlass13device_kernelINS_4gemm6kernel13GemmUniversalIN4cute5tupleIJiiiiEEENS1_10collective13CollectiveMmaINS1_34MainloopSm90TmaGmmaWarpSpecializedILi9ENS5_IJNS4_1CILi1EEESB_SB_EEENS1_35KernelTmaWarpSpecializedCooperativeEEENS5_IJNSA_ILi128EEENSA_ILi256EEENSA_ILi32EEEEEENS_6half_tENS5_IJlSB_lEEESJ_NS5_IJSB_llEEENS4_8TiledMMAINS4_8MMA_AtomIJNS4_4SM904GMMA26MMA_64x256x16_F32F16F16_SSILNSP_5MajorE0ELSR_1ELNSP_7ScaleInE1ELSS_1EEEEEENS4_6LayoutINS5_IJNSA_ILi2EEESB_SB_EEENS5_IJSB_NSA_ILi0EEESY_EEEEENS5_IJNS4_10UnderscoreES11_S11_EEEEENS4_13SM90_TMA_LOADENS4_14ComposedLayoutINS4_7SwizzleILi2ELi4ELi3EEENS4_18smem_ptr_flag_bitsILi16EEENSV_INS5_IJNSA_ILi8EEESH_EEENS5_IJSH_SB_EEEEEEEvNS4_8identityES14_NS15_INS16_ILi3ELi4ELi3EEES19_NSV_INS5_IJNSA_ILi64EEES1A_EEENS5_IJSB_S1H_EEEEEEEvS1F_EENS_8epilogue10collective6detail29Sm90TmaWarpSpecializedAdapterINS1O_15DefaultEpilogueISJ_SK_SK_NS1N_6thread17LinearCombinationISJ_Li1EffLNS1S_9ScaleType4KindE0ELNS_15FloatRoundStyleE2ESJ_EENS1_15EpilogueDefaultEEEEEvvEEEEvNT_6ParamsE)
        /*0014*/ 	.word	0x00000000


	//----- nvinfo : EIATTR_MIN_STACK_SIZE
	.align		4
.L_17:
        /*0018*/ 	.byte	0x04, 0x12
        /*001a*/ 	.short	(.L_19 - .L_18)
	.align		4
.L_18:
        /*001c*/ 	.word	index@(_ZN7cutlass13device_kernelINS_4gemm6kernel13GemmUniversalIN4cute5tupleIJiiiiEEENS1_10collective13CollectiveMmaINS1_34MainloopSm90TmaGmmaWarpSpecializedILi9ENS5_IJNS4_1CILi1EEESB_SB_EEENS1_35KernelTmaWarpSpecializedCooperativeEEENS5_IJNSA_ILi128EEENSA_ILi256EEENSA_ILi32EEEEEENS_6half_tENS5_IJlSB_lEEESJ_NS5_IJSB_llEEENS4_8TiledMMAINS4_8MMA_AtomIJNS4_4SM904GMMA26MMA_64x256x16_F32F16F16_SSILNSP_5MajorE0ELSR_1ELNSP_7ScaleInE1ELSS_1EEEEEENS4_6LayoutINS5_IJNSA_ILi2EEESB_SB_EEENS5_IJSB_NSA_ILi0EEESY_EEEEENS5_IJNS4_10UnderscoreES11_S11_EEEEENS4_13SM90_TMA_LOADENS4_14ComposedLayoutINS4_7SwizzleILi2ELi4ELi3EEENS4_18smem_ptr_flag_bitsILi16EEENSV_INS5_IJNSA_ILi8EEESH_EEENS5_IJSH_SB_EEEEEEEvNS4_8identityES14_NS15_INS16_ILi3ELi4ELi3EEES19_NSV_INS5_IJNSA_ILi64EEES1A_EEENS5_IJSB_S1H_EEEEEEEvS1F_EENS_8epilogue10collective6detail29Sm90TmaWarpSpecializedAdapterINS1O_15DefaultEpilogueISJ_SK_SK_NS1N_6thread17LinearCombinationISJ_Li1EffLNS1S_9ScaleType4KindE0ELNS_15FloatRoundStyleE2ESJ_EENS1_15EpilogueDefaultEEEEEvvEEEEvNT_6ParamsE)
        /*0020*/ 	.word	0x00000000
.L_19:


//--------------------- .nv.compat                --------------------------
	.section	.nv.compat,"",@"SHT_CUDA_COMPAT_INFO"
	.align	4
        /*0000*/ 	.byte	0x02, 0x09, 0x01, 0x00, 0x02, 0x02, 0x04, 0x00, 0x02, 0x05, 0x05, 0x00, 0x03, 0x07, 0x01, 0x01
        /*0010*/ 	.byte	0x02, 0x03, 0x01, 0x00, 0x02, 0x06, 0x01, 0x00, 0x04, 0x0b, 0x08, 0x00, 0x00, 0x00, 0x00, 0x00
        /*0020*/ 	.byte	0x00, 0x00, 0x00, 0x00


//--------------------- .nv.info._ZN7cutlass13device_kernelINS_4gemm6kernel13GemmUniversalIN4cute5tupleIJiiiiEEENS1_10collective13CollectiveMmaINS1_34MainloopSm90TmaGmmaWarpSpecializedILi9ENS5_IJNS4_1CILi1EEESB_SB_EEENS1_35KernelTmaWarpSpecializedCooperativeEEENS5_IJNSA_ILi128EEENSA_ILi256EEENSA_ILi32EEEEEENS_6half_tENS5_IJlSB_lEEESJ_NS5_IJSB_llEEENS4_8TiledMMAINS4_8MMA_AtomIJNS4_4SM904GMMA26MMA_64x256x16_F32F16F16_SSILNSP_5MajorE0ELSR_1ELNSP_7ScaleInE1ELSS_1EEEEEENS4_6LayoutINS5_IJNSA_ILi2EEESB_SB_EEENS5_IJSB_NSA_ILi0EEESY_EEEEENS5_IJNS4_10UnderscoreES11_S11_EEEEENS4_13SM90_TMA_LOADENS4_14ComposedLayoutINS4_7SwizzleILi2ELi4ELi3EEENS4_18smem_ptr_flag_bitsILi16EEENSV_INS5_IJNSA_ILi8EEESH_EEENS5_IJSH_SB_EEEEEEEvNS4_8identityES14_NS15_INS16_ILi3ELi4ELi3EEES19_NSV_INS5_IJNSA_ILi64EEES1A_EEENS5_IJSB_S1H_EEEEEEEvS1F_EENS_8epilogue10collective6detail29Sm90TmaWarpSpecializedAdapterINS1O_15DefaultEpilogueISJ_SK_SK_NS1N_6thread17LinearCombinationISJ_Li1EffLNS1S_9ScaleType4KindE0ELNS_15FloatRoundStyleE2ESJ_EENS1_15EpilogueDefaultEEEEEvvEEEEvNT_6ParamsE --------------------------
	.section	.nv.info._ZN7cutlass13device_kernelINS_4gemm6kernel13GemmUniversalIN4cute5tupleIJiiiiEEENS1_10collective13CollectiveMmaINS1_34MainloopSm90TmaGmmaWarpSpecializedILi9ENS5_IJNS4_1CILi1EEESB_SB_EEENS1_35KernelTmaWarpSpecializedCooperativeEEENS5_IJNSA_ILi128EEENSA_ILi256EEENSA_ILi32EEEEEENS_6half_tENS5_IJlSB_lEEESJ_NS5_IJSB_llEEENS4_8TiledMMAINS4_8MMA_AtomIJNS4_4SM904GMMA26MMA_64x256x16_F32F16F16_SSILNSP_5MajorE0ELSR_1ELNSP_7ScaleInE1ELSS_1EEEEEENS4_6LayoutINS5_IJNSA_ILi2EEESB_SB_EEENS5_IJSB_NSA_ILi0EEESY_EEEEENS5_IJNS4_10UnderscoreES11_S11_EEEEENS4_13SM90_TMA_LOADENS4_14ComposedLayoutINS4_7SwizzleILi2ELi4ELi3EEENS4_18smem_ptr_flag_bitsILi16EEENSV_INS5_IJNSA_ILi8EEESH_EEENS5_IJSH_SB_EEEEEEEvNS4_8identityES14_NS15_INS16_ILi3ELi4ELi3EEES19_NSV_INS5_IJNSA_ILi64EEES1A_EEENS5_IJSB_S1H_EEEEEEEvS1F_EENS_8epilogue10collective6detail29Sm90TmaWarpSpecializedAdapterINS1O_15DefaultEpilogueISJ_SK_SK_NS1N_6thread17LinearCombinationISJ_Li1EffLNS1S_9ScaleType4KindE0ELNS_15FloatRoundStyleE2ESJ_EENS1_15EpilogueDefaultEEEEEvvEEEEvNT_6ParamsE,"",@"SHT_CUDA_INFO"
	.sectionflags	@""
	.align	4


	//----- nvinfo : EIATTR_CUDA_API_VERSION
	.align		4
        /*0000*/ 	.byte	0x04, 0x37
        /*0002*/ 	.short	(.L_21 - .L_20)
.L_20:
        /*0004*/ 	.word	0x00000082


	//----- nvinfo : EIATTR_KPARAM_INFO
	.align		4
.L_21:
        /*0008*/ 	.byte	0x04, 0x17
        /*000a*/ 	.short	(.L_23 - .L_22)
.L_22:
        /*000c*/ 	.word	0x00000000
        /*0010*/ 	.short	0x0000
        /*0012*/ 	.short	0x0070
        /*0014*/ 	.byte	0x00, 0xf0, 0x01, 0x10


	//----- nvinfo : EIATTR_SPARSE_MMA_MASK
	.align		4
.L_23:
        /*0018*/ 	.byte	0x03, 0x50
        /*001a*/ 	.short	0x0000


	//----- nvinfo : EIATTR_MAXREG_COUNT
	.align		4
        /*001c*/ 	.byte	0x03, 0x1b
        /*001e*/ 	.short	0x00a8


	//----- nvinfo : EIATTR_NUM_BARRIERS
	.align		4
        /*0020*/ 	.byte	0x02, 0x4c
        /*0022*/ 	.byte	0x01
	.zero		1


	//----- nvinfo : EIATTR_EXTERNS
	.align		4
        /*0024*/ 	.byte	0x04, 0x0f
        /*0026*/ 	.short	(.L_25 - .L_24)


	//   ....[0]....
	.align		4
.L_24:
        /*0028*/ 	.word	index@(__assertfail)


	//----- nvinfo : EIATTR_MERCURY_ISA_VERSION
	.align		4
.L_25:
        /*002c*/ 	.byte	0x03, 0x5f
        /*002e*/ 	.short	0x0101


	//----- nvinfo : EIATTR_INT_WARP_WIDE_INSTR_OFFSETS
	.align		4
        /*0030*/ 	.byte	0x04, 0x31
        /*0032*/ 	.short	(.L_27 - .L_26)


	//   ....[0]....
.L_26:
        /*0034*/ 	.word	0x00000480


	//   ....[1]....
        /*0038*/ 	.word	0x000004b0


	//   ....[2]....
        /*003c*/ 	.word	0x00000590


	//----- nvinfo : EIATTR_COOP_GROUP_MASK_REGIDS
	.align		4
.L_27:
        /*0040*/ 	.byte	0x04, 0x29
        /*0042*/ 	.short	(.L_29 - .L_28)


	//   ....[0]....
.L_28:
        /*0044*/ 	.word	0xffffffff


	//   ....[1]....
        /*0048*/ 	.word	0xffffffff


	//   ....[2]....
        /*004c*/ 	.word	0xffffffff


	//   ....[3]....
        /*0050*/ 	.word	0xffffffff


	//   ....[4]....
        /*0054*/ 	.word	0xffffffff


	//----- nvinfo : EIATTR_COOP_GROUP_INSTR_OFFSETS
	.align		4
.L_29:
        /*0058*/ 	.byte	0x04, 0x28
        /*005a*/ 	.short	(.L_31 - .L_30)


	//   ....[0]....
.L_30:
        /*005c*/ 	.word	0x00000060


	//   ....[1]....
        /*0060*/ 	.word	0x00000070


	//   ....[2]....
        /*0064*/ 	.word	0x00000130


	//   ....[3]....
        /*0068*/ 	.word	0x00000390


	//   ....[4]....
        /*006c*/ 	.word	0x00001040


	//----- nvinfo : EIATTR_REG_RECONFIG
	.align		4
.L_31:
        /*0070*/ 	.byte	0x01, 0x54
	.zero		2


	//----- nvinfo : EIATTR_SYSCALL_OFFSETS
	.align		4
        /*0074*/ 	.byte	0x04, 0x46
        /*0076*/ 	.short	(.L_33 - .L_32)


	//   ....[0]....
.L_32:
        /*0078*/ 	.word	0x00001200


	//----- nvinfo : EIATTR_MBARRIER_INSTR_OFFSETS
	.align		4
.L_33:
        /*007c*/ 	.byte	0x04, 0x39
        /*007e*/ 	.short	(.L_35 - .L_34)


	//   ....[0]....
.L_34:
        /*0080*/ 	.word	0x00000250
        /*0084*/ 	.word	0x000000ff
        /*0088*/ 	.word	0x00000000
        /*008c*/ 	.short	0x0100
        /*008e*/ 	.byte	0x08
	.zero		1


	//   ....[1]....
        /*0090*/ 	.word	0x00000260
        /*0094*/ 	.word	0x000000ff
        /*0098*/ 	.word	0x00000048
        /*009c*/ 	.short	0x0100
        /*009e*/ 	.byte	0x08
	.zero		1


	//   ....[2]....
        /*00a0*/ 	.word	0x00000270
        /*00a4*/ 	.word	0x000000ff
        /*00a8*/ 	.word	0x00000008
        /*00ac*/ 	.short	0x0100
        /*00ae*/ 	.byte	0x08
	.zero		1


	//   ....[3]....
        /*00b0*/ 	.word	0x00000280
        /*00b4*/ 	.word	0x000000ff
        /*00b8*/ 	.word	0x00000050
        /*00bc*/ 	.short	0x0100
        /*00be*/ 	.byte	0x08
	.zero		1


	//   ....[4]....
        /*00c0*/ 	.word	0x00000290
        /*00c4*/ 	.word	0x000000ff
        /*00c8*/ 	.word	0x00000010
        /*00cc*/ 	.short	0x0100
        /*00ce*/ 	.byte	0x08
	.zero		1


	//   ....[5]....
        /*00d0*/ 	.word	0x000002a0
        /*00d4*/ 	.word	0x000000ff
        /*00d8*/ 	.word	0x00000058
        /*00dc*/ 	.short	0x0100
        /*00de*/ 	.byte	0x08
	.zero		1


	//   ....[6]....
        /*00e0*/ 	.word	0x000002b0
        /*00e4*/ 	.word	0x000000ff
        /*00e8*/ 	.word	0x00000018
        /*00ec*/ 	.short	0x0100
        /*00ee*/ 	.byte	0x08
	.zero		1


	//   ....[7]....
        /*00f0*/ 	.word	0x000002c0
        /*00f4*/ 	.word	0x000000ff
        /*00f8*/ 	.word	0x00000060
        /*00fc*/ 	.short	0x0100
        /*00fe*/ 	.byte	0x08
	.zero		1


	//   ....[8]....
        /*0100*/ 	.word	0x000002d0
        /*0104*/ 	.word	0x000000ff
        /*0108*/ 	.word	0x00000020
        /*010c*/ 	.short	0x0100
        /*010e*/ 	.byte	0x08
	.zero		1


	//   ....[9]....
        /*0110*/ 	.word	0x000002e0
        /*0114*/ 	.word	0x000000ff
        /*0118*/ 	.word	0x00000068
        /*011c*/ 	.short	0x0100
        /*011e*/ 	.byte	0x08
	.zero		1


	//   ....[10]....
        /*0120*/ 	.word	0x000002f0
        /*0124*/ 	.word	0x000000ff
        /*0128*/ 	.word	0x00000028
        /*012c*/ 	.short	0x0100
        /*012e*/ 	.byte	0x08
	.zero		1


	//   ....[11]....
        /*0130*/ 	.word	0x00000300
        /*0134*/ 	.word	0x000000ff
        /*0138*/ 	.word	0x00000070
        /*013c*/ 	.short	0x0100
        /*013e*/ 	.byte	0x08
	.zero		1


	//   ....[12]....
        /*0140*/ 	.word	0x00000310
        /*0144*/ 	.word	0x000000ff
        /*0148*/ 	.word	0x00000030
        /*014c*/ 	.short	0x0100
        /*014e*/ 	.byte	0x08
	.zero		1


	//   ....[13]....
        /*0150*/ 	.word	0x00000320
        /*0154*/ 	.word	0x000000ff
        /*0158*/ 	.word	0x00000078
        /*015c*/ 	.short	0x0100
        /*015e*/ 	.byte	0x08
	.zero		1


	//   ....[14]....
        /*0160*/ 	.word	0x00000330
        /*0164*/ 	.word	0x000000ff
        /*0168*/ 	.word	0x00000038
        /*016c*/ 	.short	0x0100
        /*016e*/ 	.byte	0x08
	.zero		1


	//   ....[15]....
        /*0170*/ 	.word	0x00000340
        /*0174*/ 	.word	0x000000ff
        /*0178*/ 	.word	0x00000080
        /*017c*/ 	.short	0x0100
        /*017e*/ 	.byte	0x08
	.zero		1


	//   ....[16]....
        /*0180*/ 	.word	0x00000350
        /*0184*/ 	.word	0x000000ff
        /*0188*/ 	.word	0x00000040
        /*018c*/ 	.short	0x0100
        /*018e*/ 	.byte	0x08
	.zero		1


	//   ....[17]....
        /*0190*/ 	.word	0x00000360
        /*0194*/ 	.word	0x000000ff
        /*0198*/ 	.word	0x00000088
        /*019c*/ 	.short	0x0100
        /*019e*/ 	.byte	0x08
	.zero		1


	//   ....[18]....
        /*01a0*/ 	.word	0x00000600
        /*01a4*/ 	.word	0x000000ff
        /*01a8*/ 	.word	0x000000a0
        /*01ac*/ 	.short	0x0100
        /*01ae*/ 	.byte	0x06
	.zero		1


	//   ....[19]....
        /*01b0*/ 	.word	0x00000660
        /*01b4*/ 	.word	0x000000ff
        /*01b8*/ 	.word	0x000000a8
        /*01bc*/ 	.short	0x0100
        /*01be*/ 	.byte	0x06
	.zero		1


	//   ....[20]....
        /*01c0*/ 	.word	0x00001280
        /*01c4*/ 	.word	0x00000003
        /*01c8*/ 	.word	0x00000000
        /*01cc*/ 	.short	0x010a
        /*01ce*/ 	.byte	0x3f
	.zero		1


	//   ....[21]....
        /*01d0*/ 	.word	0x000012c0
        /*01d4*/ 	.word	0x00000003
        /*01d8*/ 	.word	0x00000000
        /*01dc*/ 	.short	0x010a
        /*01de*/ 	.byte	0x3f
	.zero		1


	//   ....[22]....
        /*01e0*/ 	.word	0x00001570
        /*01e4*/ 	.word	0x000000ff
        /*01e8*/ 	.word	0x00000000
        /*01ec*/ 	.short	0x010a
        /*01ee*/ 	.byte	0x04
	.zero		1


	//   ....[23]....
        /*01f0*/ 	.word	0x000015b0
        /*01f4*/ 	.word	0x000000ff
        /*01f8*/ 	.word	0x00000000
        /*01fc*/ 	.short	0x010a
        /*01fe*/ 	.byte	0x04
	.zero		1


	//   ....[24]....
        /*0200*/ 	.word	0x00001720
        /*0204*/ 	.word	0x000000ff
        /*0208*/ 	.word	0x00000000
        /*020c*/ 	.short	0x0101
        /*020e*/ 	.byte	0x04
	.zero		1


	//   ....[25]....
        /*0210*/ 	.word	0x00001920
        /*0214*/ 	.word	0x000000ff
        /*0218*/ 	.word	0x00000000
        /*021c*/ 	.short	0x0101
        /*021e*/ 	.byte	0x06
	.zero		1


	//   ....[26]....
        /*0220*/ 	.word	0x0000a7d0
        /*0224*/ 	.word	0x0000000e
        /*0228*/ 	.word	0x00000048
        /*022c*/ 	.short	0x010a
        /*022e*/ 	.byte	0x3f
	.zero		1


	//   ....[27]....
        /*0230*/ 	.word	0x0000ac70
        /*0234*/ 	.word	0x00000006
        /*0238*/ 	.word	0x000000a8
        /*023c*/ 	.short	0x0101
        /*023e*/ 	.byte	0x3f
	.zero		1


	//   ....[28]....
        /*0240*/ 	.word	0x0000b3a0
        /*0244*/ 	.word	0x00000007
        /*0248*/ 	.word	0x00000000
        /*024c*/ 	.short	0x010a
        /*024e*/ 	.byte	0x3f
	.zero		1


	//   ....[29]....
        /*0250*/ 	.word	0x0000b420
        /*0254*/ 	.word	0x00000009
        /*0258*/ 	.word	0x00000000
        /*025c*/ 	.short	0x010a
        /*025e*/ 	.byte	0x3f
	.zero		1


	//   ....[30]....
        /*0260*/ 	.word	0x0000b4b0
        /*0264*/ 	.word	0x00000006
        /*0268*/ 	.word	0x00000000
        /*026c*/ 	.short	0x010a
        /*026e*/ 	.byte	0x3f
	.zero		1


	//   ....[31]....
        /*0270*/ 	.word	0x0000b540
        /*0274*/ 	.word	0x00000009
        /*0278*/ 	.word	0x00000000
        /*027c*/ 	.short	0x010a
        /*027e*/ 	.byte	0x3f
	.zero		1


	//   ....[32]....
        /*0280*/ 	.word	0x0000b5d0
        /*0284*/ 	.word	0x00000006
        /*0288*/ 	.word	0x00000000
        /*028c*/ 	.short	0x010a
        /*028e*/ 	.byte	0x3f
	.zero		1


	//   ....[33]....
        /*0290*/ 	.word	0x0000b660
        /*0294*/ 	.word	0x00000009
        /*0298*/ 	.word	0x00000000
        /*029c*/ 	.short	0x010a
        /*029e*/ 	.byte	0x3f
	.zero		1


	//   ....[34]....
        /*02a0*/ 	.word	0x0000b6f0
        /*02a4*/ 	.word	0x00000006
        /*02a8*/ 	.word	0x00000000
        /*02ac*/ 	.short	0x010a
        /*02ae*/ 	.byte	0x3f
	.zero		1


	//   ....[35]....
        /*02b0*/ 	.word	0x0000b780
        /*02b4*/ 	.word	0x00000009
        /*02b8*/ 	.word	0x00000000
        /*02bc*/ 	.short	0x010a
        /*02be*/ 	.byte	0x3f
	.zero		1


	//   ....[36]....
        /*02c0*/ 	.word	0x0000b810
        /*02c4*/ 	.word	0x00000003
        /*02c8*/ 	.word	0x00000000
        /*02cc*/ 	.short	0x010a
        /*02ce*/ 	.byte	0x3f
	.zero		1


	//   ....[37]....
        /*02d0*/ 	.word	0x0000b870
        /*02d4*/ 	.word	0x00000003
        /*02d8*/ 	.word	0x00000000
        /*02dc*/ 	.short	0x010a
        /*02de*/ 	.byte	0x3f
	.zero		1


	//   ....[38]....
        /*02e0*/ 	.word	0x0000b8d0
        /*02e4*/ 	.word	0x00000004
        /*02e8*/ 	.word	0x00000000
        /*02ec*/ 	.short	0x010a
        /*02ee*/ 	.byte	0x3f
	.zero		1


	//   ....[39]....
        /*02f0*/ 	.word	0x0000b9a0
        /*02f4*/ 	.word	0x0000000e
        /*02f8*/ 	.word	0x00000048
        /*02fc*/ 	.short	0x010a
        /*02fe*/ 	.byte	0x3f
	.zero		1


	//   ....[40]....
        /*0300*/ 	.word	0x0000ba70
        /*0304*/ 	.word	0x00000007
        /*0308*/ 	.word	0x00000000
        /*030c*/ 	.short	0x010a
        /*030e*/ 	.byte	0x3f
	.zero		1


	//   ....[41]....
        /*0310*/ 	.word	0x0000bac0
        /*0314*/ 	.word	0x00000009
        /*0318*/ 	.word	0x00000000
        /*031c*/ 	.short	0x010a
        /*031e*/ 	.byte	0x3f
	.zero		1


	//   ....[42]....
        /*0320*/ 	.word	0x0000bb10
        /*0324*/ 	.word	0x00000006
        /*0328*/ 	.word	0x00000000
        /*032c*/ 	.short	0x010a
        /*032e*/ 	.byte	0x3f
	.zero		1


	//   ....[43]....
        /*0330*/ 	.word	0x0000bb60
        /*0334*/ 	.word	0x00000009
        /*0338*/ 	.word	0x00000000
        /*033c*/ 	.short	0x010a
        /*033e*/ 	.byte	0x3f
	.zero		1


	//   ....[44]....
        /*0340*/ 	.word	0x0000bbb0
        /*0344*/ 	.word	0x00000006
        /*0348*/ 	.word	0x00000000
        /*034c*/ 	.short	0x010a
        /*034e*/ 	.byte	0x3f
	.zero		1


	//   ....[45]....
        /*0350*/ 	.word	0x0000bc00
        /*0354*/ 	.word	0x00000009
        /*0358*/ 	.word	0x00000000
        /*035c*/ 	.short	0x010a
        /*035e*/ 	.byte	0x3f
	.zero		1


	//   ....[46]....
        /*0360*/ 	.word	0x0000bc50
        /*0364*/ 	.word	0x00000006
        /*0368*/ 	.word	0x00000000
        /*036c*/ 	.short	0x010a
        /*036e*/ 	.byte	0x3f
	.zero		1


	//   ....[47]....
        /*0370*/ 	.word	0x0000bca0
        /*0374*/ 	.word	0x00000009
        /*0378*/ 	.word	0x00000000
        /*037c*/ 	.short	0x010a
        /*037e*/ 	.byte	0x3f
	.zero		1


	//----- nvinfo : EIATTR_NUM_MBARRIERS
	.align		4
.L_35:
        /*0380*/ 	.byte	0x03, 0x38
        /*0382*/ 	.short	0x0014


	//----- nvinfo : EIATTR_EXIT_INSTR_OFFSETS
	.align		4
        /*0384*/ 	.byte	0x04, 0x1c
        /*0386*/ 	.short	(.L_37 - .L_36)


	//   ....[0]....
.L_36:
        /*0388*/ 	.word	0x000006b0


	//   ....[1]....
        /*038c*/ 	.word	0x00000f70


	//   ....[2]....
        /*0390*/ 	.word	0x00009e00


	//   ....[3]....
        /*0394*/ 	.word	0x0000a430


	//   ....[4]....
        /*0398*/ 	.word	0x0000b860


	//----- nvinfo : EIATTR_MAX_THREADS
	.align		4
.L_37:
        /*039c*/ 	.byte	0x04, 0x05
        /*039e*/ 	.short	(.L_39 - .L_38)
.L_38:
        /*03a0*/ 	.word	0x00000180
        /*03a4*/ 	.word	0x00000001
        /*03a8*/ 	.word	0x00000001


	//----- nvinfo : EIATTR_CRS_STACK_SIZE
	.align		4
.L_39:
        /*03ac*/ 	.byte	0x04, 0x1e
        /*03ae*/ 	.short	(.L_41 - .L_40)
.L_40:
        /*03b0*/ 	.word	0x00000000


	//----- nvinfo : EIATTR_CBANK_PARAM_SIZE
	.align		4
.L_41:
        /*03b4*/ 	.byte	0x03, 0x19
        /*03b6*/ 	.short	0x0470


	//----- nvinfo : EIATTR_PARAM_CBANK
	.align		4
        /*03b8*/ 	.byte	0x04, 0x0a
        /*03ba*/ 	.short	(.L_43 - .L_42)
	.align		4
.L_42:
        /*03bc*/ 	.word	index@(.nv.constant0._ZN7cutlass13device_kernelINS_4gemm6kernel13GemmUniversalIN4cute5tupleIJiiiiEEENS1_10collective13CollectiveMmaINS1_34MainloopSm90TmaGmmaWarpSpecializedILi9ENS5_IJNS4_1CILi1EEESB_SB_EEENS1_35KernelTmaWarpSpecializedCooperativeEEENS5_IJNSA_ILi128EEENSA_ILi256EEENSA_ILi32EEEEEENS_6half_tENS5_IJlSB_lEEESJ_NS5_IJSB_llEEENS4_8TiledMMAINS4_8MMA_AtomIJNS4_4SM904GMMA26MMA_64x256x16_F32F16F16_SSILNSP_5MajorE0ELSR_1ELNSP_7ScaleInE1ELSS_1EEEEEENS4_6LayoutINS5_IJNSA_ILi2EEESB_SB_EEENS5_IJSB_NSA_ILi0EEESY_EEEEENS5_IJNS4_10UnderscoreES11_S11_EEEEENS4_13SM90_TMA_LOADENS4_14ComposedLayoutINS4_7SwizzleILi2ELi4ELi3EEENS4_18smem_ptr_flag_bitsILi16EEENSV_INS5_IJNSA_ILi8EEESH_EEENS5_IJSH_SB_EEEEEEEvNS4_8identityES14_NS15_INS16_ILi3ELi4ELi3EEES19_NSV_INS5_IJNSA_ILi64EEES1A_EEENS5_IJSB_S1H_EEEEEEEvS1F_EENS_8epilogue10collective6detail29Sm90TmaWarpSpecializedAdapterINS1O_15DefaultEpilogueISJ_SK_SK_NS1N_6thread17LinearCombinationISJ_Li1EffLNS1S_9ScaleType4KindE0ELNS_15FloatRoundStyleE2ESJ_EENS1_15EpilogueDefaultEEEEEvvEEEEvNT_6ParamsE)
        /*03c0*/ 	.short	0x0210
        /*03c2*/ 	.short	0x0470


	//----- nvinfo : EIATTR_SW_WAR
	.align		4
.L_43:
        /*03c4*/ 	.byte	0x04, 0x36
        /*03c6*/ 	.short	(.L_45 - .L_44)
.L_44:
        /*03c8*/ 	.word	0x00000008
.L_45:


//--------------------- .nv.callgraph             --------------------------
	.section	.nv.callgraph,"",@"SHT_CUDA_CALLGRAPH"
	.align	4
	.sectionentsize	8
	.align		4
        /*0000*/ 	.word	0x00000000
	.align		4
        /*0004*/ 	.word	0xffffffff
	.align		4
        /*0008*/ 	.word	index@(_ZN7cutlass13device_kernelINS_4gemm6kernel13GemmUniversalIN4cute5tupleIJiiiiEEENS1_10collective13CollectiveMmaINS1_34MainloopSm90TmaGmmaWarpSpecializedILi9ENS5_IJNS4_1CILi1EEESB_SB_EEENS1_35KernelTmaWarpSpecializedCooperativeEEENS5_IJNSA_ILi128EEENSA_ILi256EEENSA_ILi32EEEEEENS_6half_tENS5_IJlSB_lEEESJ_NS5_IJSB_llEEENS4_8TiledMMAINS4_8MMA_AtomIJNS4_4SM904GMMA26MMA_64x256x16_F32F16F16_SSILNSP_5MajorE0ELSR_1ELNSP_7ScaleInE1ELSS_1EEEEEENS4_6LayoutINS5_IJNSA_ILi2EEESB_SB_EEENS5_IJSB_NSA_ILi0EEESY_EEEEENS5_IJNS4_10UnderscoreES11_S11_EEEEENS4_13SM90_TMA_LOADENS4_14ComposedLayoutINS4_7SwizzleILi2ELi4ELi3EEENS4_18smem_ptr_flag_bitsILi16EEENSV_INS5_IJNSA_ILi8EEESH_EEENS5_IJSH_SB_EEEEEEEvNS4_8identityES14_NS15_INS16_ILi3ELi4ELi3EEES19_NSV_INS5_IJNSA_ILi64EEES1A_EEENS5_IJSB_S1H_EEEEEEEvS1F_EENS_8epilogue10collective6detail29Sm90TmaWarpSpecializedAdapterINS1O_15DefaultEpilogueISJ_SK_SK_NS1N_6thread17LinearCombinationISJ_Li1EffLNS1S_9ScaleType4KindE0ELNS_15FloatRoundStyleE2ESJ_EENS1_15EpilogueDefaultEEEEEvvEEEEvNT_6ParamsE)
	.align		4
        /*000c*/ 	.word	index@(__assertfail)
	.align		4
        /*0010*/ 	.word	0x00000000
	.align		4
        /*0014*/ 	.word	0xfffffffe
	.align		4
        /*0018*/ 	.word	0x00000000
	.align		4
        /*001c*/ 	.word	0xfffffffd
	.align		4
        /*0020*/ 	.word	0x00000000
	.align		4
        /*0024*/ 	.word	0xfffffffc


//--------------------- .nv.constant4             --------------------------
	.section	.nv.constant4,"a",@progbits
	.align	8
	.align		8
.nv.constant4:
        /*0000*/ 	.dword	__assertfail
	.align		8
        /*0008*/ 	.dword	__unnamed_1
	.align		8
        /*0010*/ 	.dword	_ZN40_INTERNAL_a72d80e4_4_k_cu_72675ded_230274cuda3std3__45__cpo5beginE
	.align		8
        /*0018*/ 	.dword	_ZN40_INTERNAL_a72d80e4_4_k_cu_72675ded_230274cuda3std3__45__cpo3endE
	.align		8
        /*0020*/ 	.dword	_ZN40_INTERNAL_a72d80e4_4_k_cu_72675ded_230274cuda3std3__45__cpo6cbeginE
	.align		8
        /*0028*/ 	.dword	_ZN40_INTERNAL_a72d80e4_4_k_cu_72675ded_230274cuda3std3__45__cpo4cendE
	.align		8
        /*0030*/ 	.dword	_ZN40_INTERNAL_a72d80e4_4_k_cu_72675ded_230274cuda3std3__442_GLOBAL__N__a72d80e4_4_k_cu_72675ded_230276ignoreE
	.align		8
        /*0038*/ 	.dword	_ZN40_INTERNAL_a72d80e4_4_k_cu_72675ded_230274cuda3std3__419piecewise_constructE
	.align		8
        /*0040*/ 	.dword	_ZN40_INTERNAL_a72d80e4_4_k_cu_72675ded_230274cuda3std3__48in_placeE
	.align		8
        /*0048*/ 	.dword	_ZN40_INTERNAL_a72d80e4_4_k_cu_72675ded_230274cuda3std6ranges3__45__cpo4swapE
	.align		8
        /*0050*/ 	.dword	_ZN40_INTERNAL_a72d80e4_4_k_cu_72675ded_230274cuda3std6ranges3__45__cpo9iter_moveE
	.align		8
        /*0058*/ 	.dword	_ZN40_INTERNAL_a72d80e4_4_k_cu_72675ded_230274cute7productE
	.align		8
        /*0060*/ 	.dword	_ZN40_INTERNAL_a72d80e4_4_k_cu_72675ded_230274cute1_E
	.align		8
        /*0068*/ 	.dword	$str$22
	.align		8
        /*0070*/ 	.dword	$str$23


//--------------------- .text._ZN7cutlass13device_kernelINS_4gemm6kernel13GemmUniversalIN4cute5tupleIJiiiiEEENS1_10collective13CollectiveMmaINS1_34MainloopSm90TmaGmmaWarpSpecializedILi9ENS5_IJNS4_1CILi1EEESB_SB_EEENS1_35KernelTmaWarpSpecializedCooperativeEEENS5_IJNSA_ILi128EEENSA_ILi256EEENSA_ILi32EEEEEENS_6half_tENS5_IJlSB_lEEESJ_NS5_IJSB_llEEENS4_8TiledMMAINS4_8MMA_AtomIJNS4_4SM904GMMA26MMA_64x256x16_F32F16F16_SSILNSP_5MajorE0ELSR_1ELNSP_7ScaleInE1ELSS_1EEEEEENS4_6LayoutINS5_IJNSA_ILi2EEESB_SB_EEENS5_IJSB_NSA_ILi0EEESY_EEEEENS5_IJNS4_10UnderscoreES11_S11_EEEEENS4_13SM90_TMA_LOADENS4_14ComposedLayoutINS4_7SwizzleILi2ELi4ELi3EEENS4_18smem_ptr_flag_bitsILi16EEENSV_INS5_IJNSA_ILi8EEESH_EEENS5_IJSH_SB_EEEEEEEvNS4_8identityES14_NS15_INS16_ILi3ELi4ELi3EEES19_NSV_INS5_IJNSA_ILi64EEES1A_EEENS5_IJSB_S1H_EEEEEEEvS1F_EENS_8epilogue10collective6detail29Sm90TmaWarpSpecializedAdapterINS1O_15DefaultEpilogueISJ_SK_SK_NS1N_6thread17LinearCombinationISJ_Li1EffLNS1S_9ScaleType4KindE0ELNS_15FloatRoundStyleE2ESJ_EENS1_15EpilogueDefaultEEEEEvvEEEEvNT_6ParamsE --------------------------
	.section	.text._ZN7cutlass13device_kernelINS_4gemm6kernel13GemmUniversalIN4cute5tupleIJiiiiEEENS1_10collective13CollectiveMmaINS1_34MainloopSm90TmaGmmaWarpSpecializedILi9ENS5_IJNS4_1CILi1EEESB_SB_EEENS1_35KernelTmaWarpSpecializedCooperativeEEENS5_IJNSA_ILi128EEENSA_ILi256EEENSA_ILi32EEEEEENS_6half_tENS5_IJlSB_lEEESJ_NS5_IJSB_llEEENS4_8TiledMMAINS4_8MMA_AtomIJNS4_4SM904GMMA26MMA_64x256x16_F32F16F16_SSILNSP_5MajorE0ELSR_1ELNSP_7ScaleInE1ELSS_1EEEEEENS4_6LayoutINS5_IJNSA_ILi2EEESB_SB_EEENS5_IJSB_NSA_ILi0EEESY_EEEEENS5_IJNS4_10UnderscoreES11_S11_EEEEENS4_13SM90_TMA_LOADENS4_14ComposedLayoutINS4_7SwizzleILi2ELi4ELi3EEENS4_18smem_ptr_flag_bitsILi16EEENSV_INS5_IJNSA_ILi8EEESH_EEENS5_IJSH_SB_EEEEEEEvNS4_8identityES14_NS15_INS16_ILi3ELi4ELi3EEES19_NSV_INS5_IJNSA_ILi64EEES1A_EEENS5_IJSB_S1H_EEEEEEEvS1F_EENS_8epilogue10collective6detail29Sm90TmaWarpSpecializedAdapterINS1O_15DefaultEpilogueISJ_SK_SK_NS1N_6thread17LinearCombinationISJ_Li1EffLNS1S_9ScaleType4KindE0ELNS_15FloatRoundStyleE2ESJ_EENS1_15EpilogueDefaultEEEEEvvEEEEvNT_6ParamsE,"ax",@progbits
	.align	128
.text._ZN7cutlass13device_kernelINS_4gemm6kernel13GemmUniversalIN4cute5tupleIJiiiiEEENS1_10collective13CollectiveMmaINS1_34MainloopSm90TmaGmmaWarpSpecializedILi9ENS5_IJNS4_1CILi1EEESB_SB_EEENS1_35KernelTmaWarpSpecializedCooperativeEEENS5_IJNSA_ILi128EEENSA_ILi256EEENSA_ILi32EEEEEENS_6half_tENS5_IJlSB_lEEESJ_NS5_IJSB_llEEENS4_8TiledMMAINS4_8MMA_AtomIJNS4_4SM904GMMA26MMA_64x256x16_F32F16F16_SSILNSP_5MajorE0ELSR_1ELNSP_7ScaleInE1ELSS_1EEEEEENS4_6LayoutINS5_IJNSA_ILi2EEESB_SB_EEENS5_IJSB_NSA_ILi0EEESY_EEEEENS5_IJNS4_10UnderscoreES11_S11_EEEEENS4_13SM90_TMA_LOADENS4_14ComposedLayoutINS4_7SwizzleILi2ELi4ELi3EEENS4_18smem_ptr_flag_bitsILi16EEENSV_INS5_IJNSA_ILi8EEESH_EEENS5_IJSH_SB_EEEEEEEvNS4_8identityES14_NS15_INS16_ILi3ELi4ELi3EEES19_NSV_INS5_IJNSA_ILi64EEES1A_EEENS5_IJSB_S1H_EEEEEEEvS1F_EENS_8epilogue10collective6detail29Sm90TmaWarpSpecializedAdapterINS1O_15DefaultEpilogueISJ_SK_SK_NS1N_6thread17LinearCombinationISJ_Li1EffLNS1S_9ScaleType4KindE0ELNS_15FloatRoundStyleE2ESJ_EENS1_15EpilogueDefaultEEEEEvvEEEEvNT_6ParamsE:
        .type           _ZN7cutlass13device_kernelINS_4gemm6kernel13GemmUniversalIN4cute5tupleIJiiiiEEENS1_10collective13CollectiveMmaINS1_34MainloopSm90TmaGmmaWarpSpecializedILi9ENS5_IJNS4_1CILi1EEESB_SB_EEENS1_35KernelTmaWarpSpecializedCooperativeEEENS5_IJNSA_ILi128EEENSA_ILi256EEENSA_ILi32EEEEEENS_6half_tENS5_IJlSB_lEEESJ_NS5_IJSB_llEEENS4_8TiledMMAINS4_8MMA_AtomIJNS4_4SM904GMMA26MMA_64x256x16_F32F16F16_SSILNSP_5MajorE0ELSR_1ELNSP_7ScaleInE1ELSS_1EEEEEENS4_6LayoutINS5_IJNSA_ILi2EEESB_SB_EEENS5_IJSB_NSA_ILi0EEESY_EEEEENS5_IJNS4_10UnderscoreES11_S11_EEEEENS4_13SM90_TMA_LOADENS4_14ComposedLayoutINS4_7SwizzleILi2ELi4ELi3EEENS4_18smem_ptr_flag_bitsILi16EEENSV_INS5_IJNSA_ILi8EEESH_EEENS5_IJSH_SB_EEEEEEEvNS4_8identityES14_NS15_INS16_ILi3ELi4ELi3EEES19_NSV_INS5_IJNSA_ILi64EEES1A_EEENS5_IJSB_S1H_EEEEEEEvS1F_EENS_8epilogue10collective6detail29Sm90TmaWarpSpecializedAdapterINS1O_15DefaultEpilogueISJ_SK_SK_NS1N_6thread17LinearCombinationISJ_Li1EffLNS1S_9ScaleType4KindE0ELNS_15FloatRoundStyleE2ESJ_EENS1_15EpilogueDefaultEEEEEvvEEEEvNT_6ParamsE,@function
        .size           _ZN7cutlass13device_kernelINS_4gemm6kernel13GemmUniversalIN4cute5tupleIJiiiiEEENS1_10collective13CollectiveMmaINS1_34MainloopSm90TmaGmmaWarpSpecializedILi9ENS5_IJNS4_1CILi1EEESB_SB_EEENS1_35KernelTmaWarpSpecializedCooperativeEEENS5_IJNSA_ILi128EEENSA_ILi256EEENSA_ILi32EEEEEENS_6half_tENS5_IJlSB_lEEESJ_NS5_IJSB_llEEENS4_8TiledMMAINS4_8MMA_AtomIJNS4_4SM904GMMA26MMA_64x256x16_F32F16F16_SSILNSP_5MajorE0ELSR_1ELNSP_7ScaleInE1ELSS_1EEEEEENS4_6LayoutINS5_IJNSA_ILi2EEESB_SB_EEENS5_IJSB_NSA_ILi0EEESY_EEEEENS5_IJNS4_10UnderscoreES11_S11_EEEEENS4_13SM90_TMA_LOADENS4_14ComposedLayoutINS4_7SwizzleILi2ELi4ELi3EEENS4_18smem_ptr_flag_bitsILi16EEENSV_INS5_IJNSA_ILi8EEESH_EEENS5_IJSH_SB_EEEEEEEvNS4_8identityES14_NS15_INS16_ILi3ELi4ELi3EEES19_NSV_INS5_IJNSA_ILi64EEES1A_EEENS5_IJSB_S1H_EEEEEEEvS1F_EENS_8epilogue10collective6detail29Sm90TmaWarpSpecializedAdapterINS1O_15DefaultEpilogueISJ_SK_SK_NS1N_6thread17LinearCombinationISJ_Li1EffLNS1S_9ScaleType4KindE0ELNS_15FloatRoundStyleE2ESJ_EENS1_15EpilogueDefaultEEEEEvvEEEEvNT_6ParamsE,(.L_x_333 - _ZN7cutlass13device_kernelINS_4gemm6kernel13GemmUniversalIN4cute5tupleIJiiiiEEENS1_10collective13CollectiveMmaINS1_34MainloopSm90TmaGmmaWarpSpecializedILi9ENS5_IJNS4_1CILi1EEESB_SB_EEENS1_35KernelTmaWarpSpecializedCooperativeEEENS5_IJNSA_ILi128EEENSA_ILi256EEENSA_ILi32EEEEEENS_6half_tENS5_IJlSB_lEEESJ_NS5_IJSB_llEEENS4_8TiledMMAINS4_8MMA_AtomIJNS4_4SM904GMMA26MMA_64x256x16_F32F16F16_SSILNSP_5MajorE0ELSR_1ELNSP_7ScaleInE1ELSS_1EEEEEENS4_6LayoutINS5_IJNSA_ILi2EEESB_SB_EEENS5_IJSB_NSA_ILi0EEESY_EEEEENS5_IJNS4_10UnderscoreES11_S11_EEEEENS4_13SM90_TMA_LOADENS4_14ComposedLayoutINS4_7SwizzleILi2ELi4ELi3EEENS4_18smem_ptr_flag_bitsILi16EEENSV_INS5_IJNSA_ILi8EEESH_EEENS5_IJSH_SB_EEEEEEEvNS4_8identityES14_NS15_INS16_ILi3ELi4ELi3EEES19_NSV_INS5_IJNSA_ILi64EEES1A_EEENS5_IJSB_S1H_EEEEEEEvS1F_EENS_8epilogue10collective6detail29Sm90TmaWarpSpecializedAdapterINS1O_15DefaultEpilogueISJ_SK_SK_NS1N_6thread17LinearCombinationISJ_Li1EffLNS1S_9ScaleType4KindE0ELNS_15FloatRoundStyleE2ESJ_EENS1_15EpilogueDefaultEEEEEvvEEEEvNT_6ParamsE)
        .other          _ZN7cutlass13device_kernelINS_4gemm6kernel13GemmUniversalIN4cute5tupleIJiiiiEEENS1_10collective13CollectiveMmaINS1_34MainloopSm90TmaGmmaWarpSpecializedILi9ENS5_IJNS4_1CILi1EEESB_SB_EEENS1_35KernelTmaWarpSpecializedCooperativeEEENS5_IJNSA_ILi128EEENSA_ILi256EEENSA_ILi32EEEEEENS_6half_tENS5_IJlSB_lEEESJ_NS5_IJSB_llEEENS4_8TiledMMAINS4_8MMA_AtomIJNS4_4SM904GMMA26MMA_64x256x16_F32F16F16_SSILNSP_5MajorE0ELSR_1ELNSP_7ScaleInE1ELSS_1EEEEEENS4_6LayoutINS5_IJNSA_ILi2EEESB_SB_EEENS5_IJSB_NSA_ILi0EEESY_EEEEENS5_IJNS4_10UnderscoreES11_S11_EEEEENS4_13SM90_TMA_LOADENS4_14ComposedLayoutINS4_7SwizzleILi2ELi4ELi3EEENS4_18smem_ptr_flag_bitsILi16EEENSV_INS5_IJNSA_ILi8EEESH_EEENS5_IJSH_SB_EEEEEEEvNS4_8identityES14_NS15_INS16_ILi3ELi4ELi3EEES19_NSV_INS5_IJNSA_ILi64EEES1A_EEENS5_IJSB_S1H_EEEEEEEvS1F_EENS_8epilogue10collective6detail29Sm90TmaWarpSpecializedAdapterINS1O_15DefaultEpilogueISJ_SK_SK_NS1N_6thread17LinearCombinationISJ_Li1EffLNS1S_9ScaleType4KindE0ELNS_15FloatRoundStyleE2ESJ_EENS1_15EpilogueDefaultEEEEEvvEEEEvNT_6ParamsE,@"STO_CUDA_ENTRY STV_DEFAULT"
_ZN7cutlass13device_kernelINS_4gemm6kernel13GemmUniversalIN4cute5tupleIJiiiiEEENS1_10collective13CollectiveMmaINS1_34MainloopSm90TmaGmmaWarpSpecializedILi9ENS5_IJNS4_1CILi1EEESB_SB_EEENS1_35KernelTmaWarpSpecializedCooperativeEEENS5_IJNSA_ILi128EEENSA_ILi256EEENSA_ILi32EEEEEENS_6half_tENS5_IJlSB_lEEESJ_NS5_IJSB_llEEENS4_8TiledMMAINS4_8MMA_AtomIJNS4_4SM904GMMA26MMA_64x256x16_F32F16F16_SSILNSP_5MajorE0ELSR_1ELNSP_7ScaleInE1ELSS_1EEEEEENS4_6LayoutINS5_IJNSA_ILi2EEESB_SB_EEENS5_IJSB_NSA_ILi0EEESY_EEEEENS5_IJNS4_10UnderscoreES11_S11_EEEEENS4_13SM90_TMA_LOADENS4_14ComposedLayoutINS4_7SwizzleILi2ELi4ELi3EEENS4_18smem_ptr_flag_bitsILi16EEENSV_INS5_IJNSA_ILi8EEESH_EEENS5_IJSH_SB_EEEEEEEvNS4_8identityES14_NS15_INS16_ILi3ELi4ELi3EEES19_NSV_INS5_IJNSA_ILi64EEES1A_EEENS5_IJSB_S1H_EEEEEEEvS1F_EENS_8epilogue10collective6detail29Sm90TmaWarpSpecializedAdapterINS1O_15DefaultEpilogueISJ_SK_SK_NS1N_6thread17LinearCombinationISJ_Li1EffLNS1S_9ScaleType4KindE0ELNS_15FloatRoundStyleE2ESJ_EENS1_15EpilogueDefaultEEEEEvvEEEEvNT_6ParamsE:
[----:B------:R-:W0:Y:S01]  /*0000*/  LDC R1, c[0x0][0x28] ;  /* 0x00000a00ff017b82 */ /* 0x000e220000000800 */
[----:B------:R-:W1:Y:S01]  /*0010*/  S2R R18, SR_TID.X ;  /* 0x0000000000127919 */ /* 0x000e620000002100 */
[----:B------:R-:W-:Y:S01]  /*0020*/  ELECT P0, URZ, PT ;  /* 0x00000000003f782f */ /* 0x000fe20003800000 */
[----:B------:R-:W-:Y:S01]  /*0030*/  BSSY B0, `(.L_x_0) ;  /* 0x000000f000007945 */ /* 0x000fe20003800000 */
[--C-:B-1----:R-:W-:Y:S02]  /*0040*/  SHF.R.U32.HI R0, RZ, 0x5, R18.reuse ;  /* 0x00000005ff007819 */ /* 0x102fe40000011612 */
[----:B------:R-:W-:-:S03]  /*0050*/  SHF.R.U32.HI R22, RZ, 0x7, R18 ;  /* 0x00000007ff167819 */ /* 0x000fc60000011612 */
[----:B------:R-:W1:Y:S04]  /*0060*/  SHFL.IDX PT, R5, R0, RZ, 0x1f ;  /* 0x00001fff00057589 */ /* 0x000e6800000e0000 */
[----:B------:R2:W3:Y:S01]  /*0070*/  SHFL.IDX PT, R8, R22, RZ, 0x1f ;  /* 0x00001fff16087589 */ /* 0x0004e200000e0000 */
[----:B-1----:R-:W-:-:S13]  /*0080*/  ISETP.NE.OR P0, PT, R5, RZ, !P0 ;  /* 0x000000ff0500720c */ /* 0x002fda0004705670 */
[----:B0-23--:R-:W-:Y:S05]  /*0090*/  @P0 BRA `(.L_x_1) ;  /* 0x0000000000200947 */ /* 0x00dfea0003800000 */
[----:B------:R-:W-:Y:S02]  /*00a0*/  ULDC.64 UR4, c[0x0][0x198] ;  /* 0x0000660000047ab9 */ /* 0x000fe40000000a00 */
[----:B------:R-:W-:Y:S02]  /*00b0*/  UIADD3 UR6, UP0, UR4, 0xf0, URZ ;  /* 0x000000f004067890 */ /* 0x000fe4000ff1e03f */
[----:B------:R-:W-:Y:S02]  /*00c0*/  UIADD3 UR4, UP1, UR4, 0x1f0, URZ ;  /* 0x000001f004047890 */ /* 0x000fe4000ff3e03f */
[----:B------:R-:W-:Y:S02]  /*00d0*/  UIADD3.X UR7, URZ, UR5, URZ, UP0, !UPT ;  /* 0x000000053f077290 */ /* 0x000fe400087fe43f */
[----:B------:R-:W-:-:S07]  /*00e0*/  UIADD3.X UR5, URZ, UR5, URZ, UP1, !UPT ;  /* 0x000000053f057290 */ /* 0x000fce0008ffe43f */
[----:B------:R0:W-:Y:S02]  /*00f0*/  UTMACCTL.PF [UR6] ;  /* 0x00000000060079b9 */ /* 0x0001e40008040000 */
[----:B------:R0:W-:Y:S02]  /*0100*/  UTMACCTL.PF [UR4] ;  /* 0x00000000040079b9 */ /* 0x0001e40008040000 */
[----:B0-----:R-:W-:Y:S01]  /*0110*/  NOP ;  /* 0x0000000000007918 */ /* 0x001fe20000000000 */
.L_x_1:
[----:B------:R-:W-:Y:S05]  /*0120*/  BSYNC B0 ;  /* 0x0000000000007941 */ /* 0x000fea0003800000 */
.L_x_0:
[----:B------:R-:W0:Y:S02]  /*0130*/  SHFL.IDX PT, R2, R0, RZ, 0x1f ;  /* 0x00001fff00027589 */ /* 0x000e2400000e0000 */
[----:B0-----:R-:W-:-:S13]  /*0140*/  ISETP.NE.AND P0, PT, R2, RZ, PT ;  /* 0x000000ff0200720c */ /* 0x001fda0003f05270 */
[----:B------:R-:W-:Y:S05]  /*0150*/  @P0 BRA `(.L_x_2) ;  /* 0x00000000008c0947 */ /* 0x000fea0003800000 */
[----:B------:R-:W-:Y:S01]  /*0160*/  ELECT P0, URZ, PT ;  /* 0x00000000003f782f */ /* 0x000fe20003800000 */
[----:B------:R-:W-:-:S12]  /*0170*/  BSSY B0, `(.L_x_2) ;  /* 0x0000021000007945 */ /* 0x000fd80003800000 */
[----:B------:R-:W-:Y:S05]  /*0180*/  @!P0 BRA `(.L_x_3) ;  /* 0x00000000007c8947 */ /* 0x000fea0003800000 */
[----:B------:R-:W0:Y:S01]  /*0190*/  S2UR UR8, SR_CgaCtaId ;  /* 0x00000000000879c3 */ /* 0x000e220000008800 */
[----:B------:R-:W-:Y:S01]  /*01a0*/  UMOV UR4, 0x400 ;  /* 0x0000040000047882 */ /* 0x000fe20000000000 */
[----:B------:R-:W-:Y:S01]  /*01b0*/  UMOV UR5, 0x1 ;  /* 0x0000000100057882 */ /* 0x000fe20000000000 */
[----:B------:R-:W-:Y:S02]  /*01c0*/  UMOV UR6, 0x100 ;  /* 0x0000010000067882 */ /* 0x000fe40000000000 */
[----:B------:R-:W-:-:S04]  /*01d0*/  UIADD3 UR6, -UR6, 0x100000, URZ ;  /* 0x0010000006067890 */ /* 0x000fc8000fffe13f */
[----:B------:R-:W-:Y:S02]  /*01e0*/  USHF.L.U32 UR7, UR6, 0xb, URZ ;  /* 0x0000000b06077899 */ /* 0x000fe4000800063f */
[----:B------:R-:W-:Y:S02]  /*01f0*/  USHF.L.U32 UR6, UR6, 0x1, URZ ;  /* 0x0000000106067899 */ /* 0x000fe4000800063f */
[----:B0-----:R-:W-:Y:S02]  /*0200*/  ULEA UR8, UR8, UR4, 0x18 ;  /* 0x0000000408087291 */ /* 0x001fe4000f8ec03f */
[----:B------:R-:W-:-:S04]  /*0210*/  UIADD3 UR4, -UR5, 0x100000, URZ ;  /* 0x0010000005047890 */ /* 0x000fc8000fffe13f */
[----:B------:R-:W-:Y:S02]  /*0220*/  USHF.L.U32 UR5, UR4, 0xb, URZ ;  /* 0x0000000b04057899 */ /* 0x000fe4000800063f */
[----:B------:R-:W-:Y:S01]  /*0230*/  USHF.L.U32 UR4, UR4, 0x1, URZ ;  /* 0x0000000104047899 */ /* 0x000fe2000800063f */
[----:B------:R-:W0:Y:S11]  /*0240*/  FENCE.VIEW.ASYNC.S ;  /* 0x00000000000073c6 */ /* 0x000e360000000000 */
[----:B0-----:R0:W1:Y:S01]  /*0250*/  SYNCS.EXCH.64 URZ, [UR8], UR4 ;  /* 0x00000004083f75b2 */ /* 0x0010620008000100 */
[----:B------:R0:W2:Y:S01]  /*0260*/  SYNCS.EXCH.64 URZ, [UR8+0x48], UR6 ;  /* 0x00004806083f75b2 */ /* 0x0000a20008000100 */
[----:B------:R0:W3:Y:S01]  /*0270*/  SYNCS.EXCH.64 URZ, [UR8+0x8], UR4 ;  /* 0x00000804083f75b2 */ /* 0x0000e20008000100 */
[----:B------:R0:W4:Y:S01]  /*0280*/  SYNCS.EXCH.64 URZ, [UR8+0x50], UR6 ;  /* 0x00005006083f75b2 */ /* 0x0001220008000100 */
[----:B------:R0:W0:Y:S01]  /*0290*/  SYNCS.EXCH.64 URZ, [UR8+0x10], UR4 ;  /* 0x00001004083f75b2 */ /* 0x0000220008000100 */
        /* <DEDUP_REMOVED lines=13> */
[----:B------:R-:W-:Y:S01]  /*0370*/  NOP ;  /* 0x0000000000007918 */ /* 0x000fe20000000000 */
.L_x_3:
[----:B0-----:R-:W-:Y:S05]  /*0380*/  BSYNC B0 ;  /* 0x0000000000007941 */ /* 0x001fea0003800000 */
.L_x_2:
[----:B------:R-:W0:Y:S01]  /*0390*/  SHFL.IDX PT, R0, R0, RZ, 0x1f ;  /* 0x00001fff00007589 */ /* 0x000e2200000e0000 */
[----:B------:R-:W-:Y:S01]  /*03a0*/  ELECT P0, URZ, PT ;  /* 0x00000000003f782f */ /* 0x000fe20003800000 */
[----:B------:R-:W5:Y:S01]  /*03b0*/  LDC R2, c[0x0][0x65c] ;  /* 0x00019700ff027b82 */ /* 0x000f620000000800 */
[----:B------:R-:W-:Y:S01]  /*03c0*/  SHF.R.S32.HI R6, RZ, 0x1f, R5 ;  /* 0x0000001fff067819 */ /* 0x000fe20000011405 */
[----:B------:R-:W1:Y:S01]  /*03d0*/  S2R R3, SR_CTAID.Y ;  /* 0x0000000000037919 */ /* 0x000e620000002600 */
[----:B------:R-:W-:Y:S01]  /*03e0*/  UMOV UR4, 0x20 ;  /* 0x0000002000047882 */ /* 0x000fe20000000000 */
[----:B------:R-:W-:Y:S01]  /*03f0*/  ISETP.NE.AND P2, PT, R8, RZ, PT ;  /* 0x000000ff0800720c */ /* 0x000fe20003f45270 */
[----:B------:R-:W-:Y:S01]  /*0400*/  NOP ;  /* 0x0000000000007918 */ /* 0x000fe20000000000 */
[----:B------:R-:W2:Y:S01]  /*0410*/  S2R R4, SR_CTAID.X ;  /* 0x0000000000047919 */ /* 0x000ea20000002500 */
[----:B------:R-:W-:Y:S01]  /*0420*/  LEA.HI R6, R6, R5, RZ, 0x2 ;  /* 0x0000000506067211 */ /* 0x000fe200078f10ff */
[----:B------:R-:W-:Y:S01]  /*0430*/  NOP ;  /* 0x0000000000007918 */ /* 0x000fe20000000000 */
[----:B0-----:R-:W-:-:S02]  /*0440*/  ISETP.NE.OR P0, PT, R0, RZ, !P0 ;  /* 0x000000ff0000720c */ /* 0x001fc40004705670 */
[----:B-----5:R-:W-:-:S04]  /*0450*/  ISETP.NE.AND P3, PT, R2, 0x1, PT ;  /* 0x000000010200780c */ /* 0x020fc80003f65270 */
[----:B------:R-:W-:Y:S02]  /*0460*/  P2R R0, PR, RZ, 0x8 ;  /* 0x00000008ff007803 */ /* 0x000fe40000000000 */
[----:B------:R-:W-:-:S05]  /*0470*/  LOP3.LUT R0, R6, 0xfffffffc, RZ, 0xc0, !PT ;  /* 0xfffffffc06007812 */ /* 0x000fca00078ec0ff */
[----:B------:R-:W-:Y:S01]  /*0480*/  VOTEU.ALL UP0, P0 ;  /* 0x00000000003f7886 */ /* 0x000fe20000000000 */
[----:B------:R-:W-:Y:S01]  /*0490*/  IMAD.IADD R0, R5, 0x1, -R0 ;  /* 0x0000000105007824 */ /* 0x000fe200078e0a00 */
[----:B------:R-:W2:Y:S01]  /*04a0*/  @P3 LDC R17, c[0x0][0x10] ;  /* 0x00000400ff113b82 */ /* 0x000ea20000000800 */
[----:B------:R-:W-:Y:S01]  /*04b0*/  VOTEU.ALL UP1, P0 ;  /* 0x00000000003f7886 */ /* 0x000fe20000020000 */
[----:B-1----:R-:W-:Y:S01]  /*04c0*/  @P3 IMAD.MOV.U32 R6, RZ, RZ, R3 ;  /* 0x000000ffff063224 */ /* 0x002fe200078e0003 */
[----:B------:R-:W-:Y:S01]  /*04d0*/  @!UP0 UMOV UR6, 0x400 ;  /* 0x0000040000068882 */ /* 0x000fe20000000000 */
[----:B------:R-:W-:-:S04]  /*04e0*/  @!UP0 UIADD3 UR4, -UR4, 0x100000, URZ ;  /* 0x0010000004048890 */ /* 0x000fc8000fffe13f */
[----:B------:R-:W-:Y:S02]  /*04f0*/  @!UP0 USHF.L.U32 UR5, UR4, 0xb, URZ ;  /* 0x0000000b04058899 */ /* 0x000fe4000800063f */
[----:B------:R-:W-:Y:S01]  /*0500*/  @!UP0 USHF.L.U32 UR4, UR4, 0x1, URZ ;  /* 0x0000000104048899 */ /* 0x000fe2000800063f */
[----:B------:R-:W-:Y:S02]  /*0510*/  @P3 IMAD.MOV.U32 R7, RZ, RZ, RZ ;  /* 0x000000ffff073224 */ /* 0x000fe400078e00ff */
[----:B------:R-:W-:Y:S01]  /*0520*/  IMAD.MOV.U32 R5, RZ, RZ, RZ ;  /* 0x000000ffff057224 */ /* 0x000fe200078e00ff */
[----:B------:R-:W0:Y:S01]  /*0530*/  @!UP0 S2UR UR7, SR_CgaCtaId ;  /* 0x00000000000789c3 */ /* 0x000e220000008800 */
[----:B------:R-:W-:-:S07]  /*0540*/  @P3 IMAD.MOV.U32 R11, RZ, RZ, RZ ;  /* 0x000000ffff0b3224 */ /* 0x000fce00078e00ff */
[----:B------:R-:W1:Y:S01]  /*0550*/  @!P3 LDC R9, c[0x0][0xc] ;  /* 0x00000300ff09bb82 */ /* 0x000e620000000800 */
[----:B--2---:R-:W-:-:S04]  /*0560*/  @P3 IMAD.WIDE.U32 R16, R4, R17, R6 ;  /* 0x0000001104103225 */ /* 0x004fc800078e0006 */
[----:B------:R-:W-:Y:S01]  /*0570*/  @P3 IMAD.IADD R17, R17, 0x1, R11 ;  /* 0x0000000111113824 */ /* 0x000fe200078e020b */
[----:B0-----:R-:W-:Y:S01]  /*0580*/  @!UP0 ULEA UR6, UR7, UR6, 0x18 ;  /* 0x0000000607068291 */ /* 0x001fe2000f8ec03f */
[----:B------:R-:W-:Y:S01]  /*0590*/  VOTEU.ALL UP0, P0 ;  /* 0x00000000003f7886 */ /* 0x000fe20000000000 */
[----:B------:R-:W-:-:S04]  /*05a0*/  ISETP.NE.AND P0, PT, R0, 0x3, PT ;  /* 0x000000030000780c */ /* 0x000fc80003f05270 */
[----:B------:R-:W-:Y:S01]  /*05b0*/  ISETP.EQ.OR P0, PT, R0, RZ, !P0 ;  /* 0x000000ff0000720c */ /* 0x000fe20004702670 */
[----:B-1----:R-:W-:-:S03]  /*05c0*/  @!P3 IMAD.WIDE.U32 R6, R9, R3, R4 ;  /* 0x000000030906b225 */ /* 0x002fc600078e0004 */
[C---:B------:R-:W-:Y:S01]  /*05d0*/  ISETP.EQ.AND P0, PT, R8.reuse, RZ, P0 ;  /* 0x000000ff0800720c */ /* 0x040fe20000702270 */
[----:B------:R-:W-:Y:S01]  /*05e0*/  VIADD R8, R8, 0xffffffff ;  /* 0xffffffff08087836 */ /* 0x000fe20000000000 */
[----:B------:R-:W0:Y:S02]  /*05f0*/  FENCE.VIEW.ASYNC.S ;  /* 0x00000000000073c6 */ /* 0x000e240000000000 */
[----:B0-----:R0:W3:Y:S01]  /*0600*/  @!UP0 SYNCS.EXCH.64 URZ, [UR6+0xa0], UR4 ;  /* 0x0000a004063f85b2 */ /* 0x0010e20008000100 */
[----:B------:R-:W-:Y:S01]  /*0610*/  @!P3 IMAD.MOV.U32 R16, RZ, RZ, R6 ;  /* 0x000000ffff10b224 */ /* 0x000fe200078e0006 */
[----:B------:R-:W-:Y:S01]  /*0620*/  SEL R19, RZ, 0x1, !P0 ;  /* 0x00000001ff137807 */ /* 0x000fe20004000000 */
[----:B------:R-:W-:Y:S01]  /*0630*/  @!P3 IMAD.MOV.U32 R17, RZ, RZ, R7 ;  /* 0x000000ffff11b224 */ /* 0x000fe200078e0007 */
[----:B------:R-:W-:-:S04]  /*0640*/  ISETP.GE.U32.AND P1, PT, R8, 0x2, PT ;  /* 0x000000020800780c */ /* 0x000fc80003f26070 */
[----:B------:R-:W-:Y:S01]  /*0650*/  SEL R19, R19, 0x2, P1 ;  /* 0x0000000213137807 */ /* 0x000fe20000800000 */
[----:B------:R0:W3:Y:S01]  /*0660*/  @!UP1 SYNCS.EXCH.64 URZ, [UR6+0xa8], UR4 ;  /* 0x0000a804063f95b2 */ /* 0x0000e20008000100 */
[----:B------:R-:W-:Y:S01]  /*0670*/  NOP ;  /* 0x0000000000007918 */ /* 0x000fe20000000000 */
[----:B---34-:R-:W-:Y:S06]  /*0680*/  BAR.SYNC.DEFER_BLOCKING 0x0 ;  /* 0x0000000000007b1d */ /* 0x018fec0000010000 */
[----:B------:R-:W-:Y:S05]  /*0690*/  @!P2 BRA `(.L_x_4) ;  /* 0x0000009400dca947 */ /* 0x000fea0003800000 */
[----:B------:R-:W-:-:S13]  /*06a0*/  ISETP.GT.U32.AND P0, PT, R8, 0x1, PT ;  /* 0x000000010800780c */ /* 0x000fda0003f04070 */
[----:B0-----:R-:W-:Y:S05]  /*06b0*/  @P0 EXIT ;  /* 0x000000000000094d */ /* 0x001fea0003800000 */
[----:B------:R-:W-:Y:S01]  /*06c0*/  ULDC.64 UR4, c[0x0][0x650] ;  /* 0x0001940000047ab9 */ /* 0x000fe20000000a00 */
[----:B------:R-:W-:Y:S01]  /*06d0*/  PRMT R0, RZ, 0x7610, R0 ;  /* 0x00007610ff007816 */ /* 0x000fe20000000000 */
[----:B------:R-:W-:Y:S01]  /*06e0*/  IMAD.MOV.U32 R153, RZ, RZ, -0x1 ;  /* 0xffffffffff997424 */ /* 0x000fe200078e00ff */
[----:B------:R-:W-:Y:S01]  /*06f0*/  ISETP.GE.U32.AND P0, PT, R16, UR4, PT ;  /* 0x0000000410007c0c */ /* 0x000fe2000bf06070 */
[----:B------:R-:W-:Y:S02]  /*0700*/  IMAD.MOV.U32 R152, RZ, RZ, -0x1 ;  /* 0xffffffffff987424 */ /* 0x000fe400078e00ff */
[----:B------:R-:W-:Y:S01]  /*0710*/  IMAD.MOV.U32 R23, RZ, RZ, -0x1 ;  /* 0xffffffffff177424 */ /* 0x000fe200078e00ff */
[----:B------:R-:W-:-:S13]  /*0720*/  ISETP.GE.U32.AND.EX P0, PT, R17, UR5, PT, P0 ;  /* 0x0000000511007c0c */ /* 0x000fda000bf06100 */
[----:B------:R-:W-:Y:S05]  /*0730*/  @P0 BRA `(.L_x_5) ;  /* 0x0000000400540947 */ /* 0x000fea0003800000 */
[----:B------:R-:W0:Y:S01]  /*0740*/  LDC.64 R14, c[0x0][0x628] ;  /* 0x00018a00ff0e7b82 */ /* 0x000e220000000a00 */
[----:B------:R-:W-:Y:S02]  /*0750*/  IMAD.MOV.U32 R6, RZ, RZ, R16 ;  /* 0x000000ffff067224 */ /* 0x000fe400078e0010 */
[----:B------:R-:W-:-:S05]  /*0760*/  IMAD.MOV.U32 R7, RZ, RZ, R17 ;  /* 0x000000ffff077224 */ /* 0x000fca00078e0011 */
[----:B------:R-:W1:Y:S08]  /*0770*/  LDC R0, c[0x0][0x630] ;  /* 0x00018c00ff007b82 */ /* 0x000e700000000800 */
[----:B------:R-:W2:Y:S01]  /*0780*/  LDC.64 R20, c[0x0][0x620] ;  /* 0x00018800ff147b82 */ /* 0x000ea20000000a00 */
[----:B0-----:R-:W-:-:S04]  /*0790*/  ISETP.NE.U32.AND P0, PT, R14, RZ, PT ;  /* 0x000000ff0e00720c */ /* 0x001fc80003f05070 */
[----:B------:R-:W-:-:S13]  /*07a0*/  ISETP.NE.AND.EX P0, PT, R15, RZ, PT, P0 ;  /* 0x000000ff0f00720c */ /* 0x000fda0003f05300 */
[----:B-12---:R-:W-:Y:S05]  /*07b0*/  @!P0 BRA `(.L_x_6) ;  /* 0x0000000000288947 */ /* 0x006fea0003800000 */
[----:B------:R-:W0:Y:S02]  /*07c0*/  LDC R11, c[0x0][0x634] ;  /* 0x00018d00ff0b7b82 */ /* 0x000e240000000800 */
[----:B0-----:R-:W-:-:S05]  /*07d0*/  IADD3 R11, P0, R16, R11, RZ ;  /* 0x0000000b100b7210 */ /* 0x001fca0007f1e0ff */
[----:B------:R-:W-:-:S04]  /*07e0*/  IMAD.X R13, RZ, RZ, R17, P0 ;  /* 0x000000ffff0d7224 */ /* 0x000fc800000e0611 */
[----:B------:R-:W-:-:S04]  /*07f0*/  IMAD.WIDE.U32 R6, R13, R14, RZ ;  /* 0x0000000e0d067225 */ /* 0x000fc800078e00ff */
[----:B------:R-:W-:-:S04]  /*0800*/  IMAD.WIDE.U32 R8, P0, R11, R15, R6 ;  /* 0x0000000f0b087225 */ /* 0x000fc80007800006 */
[----:B------:R-:W-:-:S04]  /*0810*/  IMAD.WIDE.U32 R6, R11, R14, RZ ;  /* 0x0000000e0b067225 */ /* 0x000fc800078e00ff */
[----:B------:R-:W-:Y:S01]  /*0820*/  IMAD.X R11, RZ, RZ, RZ, P0 ;  /* 0x000000ffff0b7224 */ /* 0x000fe200000e06ff */
[----:B------:R-:W-:Y:S01]  /*0830*/  IADD3 RZ, P0, R7, R8, RZ ;  /* 0x0000000807ff7210 */ /* 0x000fe20007f1e0ff */
[----:B------:R-:W-:-:S04]  /*0840*/  IMAD.MOV.U32 R10, RZ, RZ, R9 ;  /* 0x000000ffff0a7224 */ /* 0x000fc800078e0009 */
[----:B------:R-:W-:-:S08]  /*0850*/  IMAD.WIDE.U32.X R6, R13, R15, R10, P0 ;  /* 0x0000000f0d067225 */ /* 0x000fd000000e040a */
.L_x_6:
[-CC-:B------:R-:W-:Y:S01]  /*0860*/  SHF.R.U64 R23, R6, R0.reuse, R7.reuse ;  /* 0x0000000006177219 */ /* 0x180fe20000001207 */
[----:B------:R-:W0:Y:S01]  /*0870*/  LDC R10, c[0x0][0x618] ;  /* 0x00018600ff0a7b82 */ /* 0x000e220000000800 */
[----:B------:R-:W-:Y:S01]  /*0880*/  SHF.R.U32.HI R5, RZ, R0, R7 ;  /* 0x00000000ff057219 */ /* 0x000fe20000011607 */
[----:B------:R-:W-:Y:S01]  /*0890*/  ULDC UR4, c[0x0][0x150] ;  /* 0x0000540000047ab9 */ /* 0x000fe20000000800 */
[----:B------:R-:W-:Y:S02]  /*08a0*/  IADD3 R9, P0, RZ, -R23, RZ ;  /* 0x80000017ff097210 */ /* 0x000fe40007f1e0ff */
[----:B------:R-:W-:-:S03]  /*08b0*/  I2FP.F32.U32 R0, R4 ;  /* 0x0000000400007245 */ /* 0x000fc60000201000 */
[----:B------:R-:W1:Y:S01]  /*08c0*/  LDC.64 R28, c[0x0][0x640] ;  /* 0x00019000ff1c7b82 */ /* 0x000e620000000a00 */
[----:B------:R-:W-:Y:S02]  /*08d0*/  IMAD.X R11, RZ, RZ, ~R5, P0 ;  /* 0x000000ffff0b7224 */ /* 0x000fe400000e0e05 */
[----:B------:R-:W-:Y:S01]  /*08e0*/  FMUL R0, R0, UR4 ;  /* 0x0000000400007c20 */ /* 0x000fe20008400000 */
[----:B------:R-:W-:Y:S01]  /*08f0*/  IMAD.WIDE.U32 R6, R9, R20, R16 ;  /* 0x0000001409067225 */ /* 0x000fe200078e0010 */
[----:B------:R-:W-:-:S03]  /*0900*/  ULDC UR4, c[0x0][0x154] ;  /* 0x0000550000047ab9 */ /* 0x000fc60000000800 */
[----:B------:R-:W-:Y:S01]  /*0910*/  IMAD R8, R11, R20, RZ ;  /* 0x000000140b087224 */ /* 0x000fe200078e02ff */
[----:B------:R-:W2:Y:S01]  /*0920*/  LDC R5, c[0x0][0x144] ;  /* 0x00005100ff057b82 */ /* 0x000ea20000000800 */
[----:B------:R-:W3:Y:S02]  /*0930*/  F2I.U32.TRUNC.NTZ R0, R0 ;  /* 0x0000000000007305 */ /* 0x000ee4000020f000 */
[----:B------:R-:W-:-:S04]  /*0940*/  IMAD R9, R9, R21, R8 ;  /* 0x0000001509097224 */ /* 0x000fc800078e0208 */
[----:B------:R-:W-:Y:S01]  /*0950*/  IMAD.IADD R7, R7, 0x1, R9 ;  /* 0x0000000107077824 */ /* 0x000fe200078e0209 */
[----:B------:R-:W4:Y:S01]  /*0960*/  LDC R12, c[0x0][0x608] ;  /* 0x00018200ff0c7b82 */ /* 0x000f220000000800 */
[----:B------:R-:W-:-:S03]  /*0970*/  IMAD.MOV.U32 R9, RZ, RZ, -0x1 ;  /* 0xffffffffff097424 */ /* 0x000fc600078e00ff */
[-CC-:B0-----:R-:W-:Y:S02]  /*0980*/  SHF.R.U64 R20, R6, R10.reuse, R7.reuse ;  /* 0x0000000a06147219 */ /* 0x181fe40000001207 */
[----:B------:R-:W-:Y:S02]  /*0990*/  I2FP.F32.U32 R6, R3 ;  /* 0x0000000300067245 */ /* 0x000fe40000201000 */
[----:B------:R-:W0:Y:S01]  /*09a0*/  LDC R26, c[0x0][0x658] ;  /* 0x00019600ff1a7b82 */ /* 0x000e220000000800 */
[----:B-1----:R-:W-:Y:S01]  /*09b0*/  ISETP.NE.U32.AND P0, PT, R28, RZ, PT ;  /* 0x000000ff1c00720c */ /* 0x002fe20003f05070 */
[----:B---3--:R-:W-:Y:S01]  /*09c0*/  IMAD.MOV R8, RZ, RZ, -R0 ;  /* 0x000000ffff087224 */ /* 0x008fe200078e0a00 */
[----:B------:R-:W-:Y:S01]  /*09d0*/  SHF.R.U32.HI R7, RZ, R10, R7 ;  /* 0x0000000aff077219 */ /* 0x000fe20000011607 */
[----:B------:R-:W-:Y:S01]  /*09e0*/  FMUL R6, R6, UR4 ;  /* 0x0000000406067c20 */ /* 0x000fe20008400000 */
[----:B------:R-:W-:-:S03]  /*09f0*/  ISETP.NE.AND.EX P0, PT, R29, RZ, PT, P0 ;  /* 0x000000ff1d00720c */ /* 0x000fc60003f05300 */
[----:B------:R-:W1:Y:S01]  /*0a00*/  LDC R14, c[0x0][0x148] ;  /* 0x00005200ff0e7b82 */ /* 0x000e620000000800 */
[----:B--2---:R-:W-:-:S07]  /*0a10*/  IMAD R0, R5, R8, R4 ;  /* 0x0000000805007224 */ /* 0x004fce00078e0204 */
[----:B------:R-:W2:Y:S01]  /*0a20*/  LDC R24, c[0x0][0x600] ;  /* 0x00018000ff187b82 */ /* 0x000ea20000000800 */
[-CC-:B----4-:R-:W-:Y:S02]  /*0a30*/  SHF.R.U64 R30, R20, R12.reuse, R7.reuse ;  /* 0x0000000c141e7219 */ /* 0x190fe40000001207 */
[----:B------:R-:W-:Y:S01]  /*0a40*/  SHF.R.U32.HI R5, RZ, R12, R7 ;  /* 0x0000000cff057219 */ /* 0x000fe20000011607 */
[----:B------:R-:W-:Y:S01]  /*0a50*/  IMAD.MOV.U32 R7, RZ, RZ, 0x1 ;  /* 0x00000001ff077424 */ /* 0x000fe200078e00ff */
[----:B------:R3:W4:Y:S03]  /*0a60*/  F2I.U32.TRUNC.NTZ R12, R6 ;  /* 0x00000006000c7305 */ /* 0x000726000020f000 */
[----:B------:R-:W1:Y:S01]  /*0a70*/  LDC R15, c[0x0][0x648] ;  /* 0x00019200ff0f7b82 */ /* 0x000e620000000800 */
[-C--:B0-----:R-:W-:Y:S02]  /*0a80*/  SHF.L.U32 R4, R9, R26.reuse, RZ ;  /* 0x0000001a09047219 */ /* 0x081fe400000006ff */
[----:B------:R-:W-:-:S02]  /*0a90*/  SHF.R.U64 R32, R30, R26, R5 ;  /* 0x0000001a1e207219 */ /* 0x000fc40000001205 */
[----:B------:R-:W-:Y:S02]  /*0aa0*/  LOP3.LUT R11, RZ, R4, RZ, 0x33, !PT ;  /* 0x00000004ff0b7212 */ /* 0x000fe400078e33ff */
[-C--:B------:R-:W-:Y:S01]  /*0ab0*/  SHF.R.U32.HI R5, RZ, R26.reuse, R5 ;  /* 0x0000001aff057219 */ /* 0x080fe20000011605 */
[----:B------:R-:W0:Y:S01]  /*0ac0*/  LDC R21, c[0x0][0x638] ;  /* 0x00018e00ff157b82 */ /* 0x000e220000000800 */
[----:B------:R-:W-:Y:S01]  /*0ad0*/  SHF.L.U32 R10, R7, R26, RZ ;  /* 0x0000001a070a7219 */ /* 0x000fe200000006ff */
[----:B------:R-:W-:-:S06]  /*0ae0*/  IMAD.MOV.U32 R4, RZ, RZ, R32 ;  /* 0x000000ffff047224 */ /* 0x000fcc00078e0020 */
[----:B------:R-:W0:Y:S01]  /*0af0*/  LDC R153, c[0x0][0x610] ;  /* 0x00018400ff997b82 */ /* 0x000e220000000800 */
[----:B---34-:R-:W-:Y:S05]  /*0b00*/  @!P0 BRA `(.L_x_7) ;  /* 0x0000000000288947 */ /* 0x018fea0003800000 */
[----:B------:R-:W3:Y:S02]  /*0b10*/  LDC R9, c[0x0][0x64c] ;  /* 0x00019300ff097b82 */ /* 0x000ee40000000800 */
[----:B---3--:R-:W-:-:S05]  /*0b20*/  IADD3 R9, P0, R32, R9, RZ ;  /* 0x0000000920097210 */ /* 0x008fca0007f1e0ff */
        /* <DEDUP_REMOVED lines=8> */
.L_x_7:
[----:B-1----:R-:W-:Y:S01]  /*0bb0*/  SHF.R.U64 R4, R4, R15, R5 ;  /* 0x0000000f04047219 */ /* 0x002fe20000001205 */
[----:B--2---:R-:W-:Y:S01]  /*0bc0*/  VIADD R5, R24, 0xffffffff ;  /* 0xffffffff18057836 */ /* 0x004fe20000000000 */
[----:B------:R-:W-:Y:S01]  /*0bd0*/  LOP3.LUT R11, R30, R11, RZ, 0xc0, !PT ;  /* 0x0000000b1e0b7212 */ /* 0x000fe200078ec0ff */
[----:B------:R-:W-:Y:S02]  /*0be0*/  IMAD.MOV R12, RZ, RZ, -R12 ;  /* 0x000000ffff0c7224 */ /* 0x000fe400078e0a0c */
[----:B------:R-:W-:Y:S02]  /*0bf0*/  IMAD.MOV R6, RZ, RZ, -R4 ;  /* 0x000000ffff067224 */ /* 0x000fe400078e0a04 */
[----:B------:R-:W-:Y:S01]  /*0c00*/  IMAD R11, R10, R4, R11 ;  /* 0x000000040a0b7224 */ /* 0x000fe200078e020b */
[----:B------:R-:W-:Y:S01]  /*0c10*/  LOP3.LUT R4, R20, R5, RZ, 0xc0, !PT ;  /* 0x0000000514047212 */ /* 0x000fe200078ec0ff */
[----:B------:R-:W-:Y:S02]  /*0c20*/  @P3 IMAD R0, R14, R12, R3 ;  /* 0x0000000c0e003224 */ /* 0x000fe400078e0203 */
[----:B0-----:R-:W-:-:S02]  /*0c30*/  IMAD R3, R6, R21, R32 ;  /* 0x0000001506037224 */ /* 0x001fc400078e0220 */
[----:B------:R-:W-:Y:S02]  /*0c40*/  IMAD R153, R11, R153, R0 ;  /* 0x000000990b997224 */ /* 0x000fe400078e0200 */
[----:B------:R-:W-:Y:S02]  /*0c50*/  IMAD R4, R3, R24, R4 ;  /* 0x0000001803047224 */ /* 0x000fe400078e0204 */
[----:B------:R-:W-:-:S03]  /*0c60*/  IMAD.MOV.U32 R0, RZ, RZ, 0x1 ;  /* 0x00000001ff007424 */ /* 0x000fc600078e00ff */
[----:B------:R-:W-:Y:S02]  /*0c70*/  SEL R152, R4, R153, !P3 ;  /* 0x0000009904987207 */ /* 0x000fe40005800000 */
[----:B------:R-:W-:-:S07]  /*0c80*/  SEL R153, R153, R4, !P3 ;  /* 0x0000000499997207 */ /* 0x000fce0005800000 */
.L_x_5:
[----:B------:R-:W-:-:S08]  /*0c90*/  NOP ;  /* 0x0000000000007918 */ /* 0x000fd00000000000 */
[----:B------:R-:W0:Y:S02]  /*0ca0*/  USETMAXREG.TRY_ALLOC.CTAPOOL UP0, 0xe8 ;  /* 0x000000e8000079c8 */ /* 0x000e240008000600 */
[----:B0-----:R-:W-:-:S13]  /*0cb0*/  PLOP3.LUT P0, PT, PT, PT, UP0, 0x80, 0x0 ;  /* 0x000000000000781c */ /* 0x001fda0003f0f008 */
[----:B------:R-:W-:Y:S05]  /*0cc0*/  @!P0 BRA `(.L_x_5) ;  /* 0xfffffffc00f08947 */ /* 0x000fea000383ffff */
[----:B------:R-:W-:Y:S01]  /*0cd0*/  ULDC.64 UR4, c[0x0][0x598] ;  /* 0x0001660000047ab9 */ /* 0x000fe20000000a00 */
[----:B------:R-:W-:Y:S01]  /*0ce0*/  ULDC.64 UR36, c[0x0][0x208] ;  /* 0x0000820000247ab9 */ /* 0x000fe20000000a00 */
[----:B------:R-:W-:-:S04]  /*0cf0*/  ISETP.NE.U32.AND P0, PT, RZ, UR4, PT ;  /* 0x00000004ff007c0c */ /* 0x000fc8000bf05070 */
[----:B------:R-:W-:-:S13]  /*0d00*/  ISETP.NE.AND.EX P0, PT, RZ, UR5, PT, P0 ;  /* 0x00000005ff007c0c */ /* 0x000fda000bf05300 */
[----:B------:R-:W-:Y:S05]  /*0d10*/  @!P0 BRA `(.L_x_8) ;  /* 0x00000000001c8947 */ /* 0x000fea0003800000 */
[----:B------:R-:W0:Y:S02]  /*0d20*/  LDC.64 R4, c[0x0][0x598] ;  /* 0x00016600ff047b82 */ /* 0x000e240000000a00 */
[----:B0-----:R-:W2:Y:S02]  /*0d30*/  LDG.E.64 R4, desc[UR36][R4.64] ;  /* 0x0000002404047981 */ /* 0x001ea4000c1e1b00 */
[----:B--2---:R-:W-:-:S04]  /*0d40*/  ISETP.NE.U32.AND P0, PT, R4, RZ, PT ;  /* 0x000000ff0400720c */ /* 0x004fc80003f05070 */
[----:B------:R-:W-:-:S13]  /*0d50*/  ISETP.NE.AND.EX P0, PT, R5, RZ, PT, P0 ;  /* 0x000000ff0500720c */ /* 0x000fda0003f05300 */
[----:B------:R-:W-:Y:S05]  /*0d60*/  @!P0 BRA `(.L_x_8) ;  /* 0x0000000000088947 */ /* 0x000fea0003800000 */
[----:B------:R0:W5:Y:S01]  /*0d70*/  LD.E R154, desc[UR36][R4.64] ;  /* 0x00000024049a7980 */ /* 0x000162000c101900 */
[----:B------:R-:W-:Y:S05]  /*0d80*/  BRA `(.L_x_9) ;  /* 0x0000000000247947 */ /* 0x000fea0003800000 */
.L_x_8:
[----:B------:R-:W-:Y:S02]  /*0d90*/  ULDC.64 UR4, c[0x0][0x588] ;  /* 0x0001620000047ab9 */ /* 0x000fe40000000a00 */
[----:B------:R-:W-:-:S04]  /*0da0*/  ISETP.NE.U32.AND P0, PT, RZ, UR4, PT ;  /* 0x00000004ff007c0c */ /* 0x000fc8000bf05070 */
[----:B------:R-:W-:-:S13]  /*0db0*/  ISETP.NE.AND.EX P0, PT, RZ, UR5, PT, P0 ;  /* 0x00000005ff007c0c */ /* 0x000fda000bf05300 */
[----:B------:R-:W-:Y:S05]  /*0dc0*/  @!P0 BRA `(.L_x_10) ;  /* 0x00000000000c8947 */ /* 0x000fea0003800000 */
[----:B------:R-:W0:Y:S02]  /*0dd0*/  LDC.64 R154, c[0x0][0x588] ;  /* 0x00016200ff9a7b82 */ /* 0x000e240000000a00 */
[----:B0-----:R1:W5:Y:S01]  /*0de0*/  LDG.E R154, desc[UR36][R154.64] ;  /* 0x000000249a9a7981 */ /* 0x001362000c1e1900 */
[----:B------:R-:W-:Y:S05]  /*0df0*/  BRA `(.L_x_9) ;  /* 0x0000000000087947 */ /* 0x000fea0003800000 */
.L_x_10:
[----:B------:R-:W-:Y:S02]  /*0e00*/  ULDC UR4, c[0x0][0x580] ;  /* 0x0001600000047ab9 */ /* 0x000fe40000000800 */
[----:B------:R-:W-:-:S07]  /*0e10*/  IMAD.U32 R154, RZ, RZ, UR4 ;  /* 0x00000004ff9a7e24 */ /* 0x000fce000f8e00ff */
.L_x_9:
[----:B------:R-:W-:Y:S02]  /*0e20*/  ULDC.64 UR4, c[0x0][0x5a0] ;  /* 0x0001680000047ab9 */ /* 0x000fe40000000a00 */
[----:B------:R-:W-:-:S04]  /*0e30*/  ISETP.NE.U32.AND P0, PT, RZ, UR4, PT ;  /* 0x00000004ff007c0c */ /* 0x000fc8000bf05070 */
[----:B------:R-:W-:-:S13]  /*0e40*/  ISETP.NE.AND.EX P0, PT, RZ, UR5, PT, P0 ;  /* 0x00000005ff007c0c */ /* 0x000fda000bf05300 */
[----:B------:R-:W-:Y:S05]  /*0e50*/  @!P0 BRA `(.L_x_11) ;  /* 0x00000000001c8947 */ /* 0x000fea0003800000 */
[----:B0-----:R-:W0:Y:S02]  /*0e60*/  LDC.64 R4, c[0x0][0x5a0] ;  /* 0x00016800ff047b82 */ /* 0x001e240000000a00 */
[----:B0-----:R-:W2:Y:S02]  /*0e70*/  LDG.E.64 R4, desc[UR36][R4.64] ;  /* 0x0000002404047981 */ /* 0x001ea4000c1e1b00 */
[----:B--2---:R-:W-:-:S04]  /*0e80*/  ISETP.NE.U32.AND P0, PT, R4, RZ, PT ;  /* 0x000000ff0400720c */ /* 0x004fc80003f05070 */
[----:B------:R-:W-:-:S13]  /*0e90*/  ISETP.NE.AND.EX P0, PT, R5, RZ, PT, P0 ;  /* 0x000000ff0500720c */ /* 0x000fda0003f05300 */
[----:B------:R-:W-:Y:S05]  /*0ea0*/  @!P0 BRA `(.L_x_11) ;  /* 0x0000000000088947 */ /* 0x000fea0003800000 */
[----:B-1----:R0:W5:Y:S01]  /*0eb0*/  LD.E R155, desc[UR36][R4.64] ;  /* 0x00000024049b7980 */ /* 0x002162000c101900 */
[----:B------:R-:W-:Y:S05]  /*0ec0*/  BRA `(.L_x_12) ;  /* 0x0000000000247947 */ /* 0x000fea0003800000 */
.L_x_11:
[----:B------:R-:W-:Y:S02]  /*0ed0*/  ULDC.64 UR4, c[0x0][0x590] ;  /* 0x0001640000047ab9 */ /* 0x000fe40000000a00 */
[----:B------:R-:W-:-:S04]  /*0ee0*/  ISETP.NE.U32.AND P0, PT, RZ, UR4, PT ;  /* 0x00000004ff007c0c */ /* 0x000fc8000bf05070 */
[----:B------:R-:W-:-:S13]  /*0ef0*/  ISETP.NE.AND.EX P0, PT, RZ, UR5, PT, P0 ;  /* 0x00000005ff007c0c */ /* 0x000fda000bf05300 */
[----:B------:R-:W-:Y:S05]  /*0f00*/  @!P0 BRA `(.L_x_13) ;  /* 0x00000000000c8947 */ /* 0x000fea0003800000 */
[----:B0-----:R-:W1:Y:S02]  /*0f10*/  LDC.64 R4, c[0x0][0x590] ;  /* 0x00016400ff047b82 */ /* 0x001e640000000a00 */
[----:B-1----:R1:W5:Y:S01]  /*0f20*/  LDG.E R155, desc[UR36][R4.64] ;  /* 0x00000024049b7981 */ /* 0x002362000c1e1900 */
[----:B------:R-:W-:Y:S05]  /*0f30*/  BRA `(.L_x_12) ;  /* 0x0000000000087947 */ /* 0x000fea0003800000 */
.L_x_13:
[----:B------:R-:W-:Y:S02]  /*0f40*/  ULDC UR4, c[0x0][0x584] ;  /* 0x0001610000047ab9 */ /* 0x000fe40000000800 */
[----:B-1----:R-:W-:-:S07]  /*0f50*/  IMAD.U32 R155, RZ, RZ, UR4 ;  /* 0x00000004ff9b7e24 */ /* 0x002fce000f8e00ff */
.L_x_12:
[----:B------:R-:W-:-:S13]  /*0f60*/  LOP3.LUT P0, RZ, R0, 0xff, RZ, 0xc0, !PT ;  /* 0x000000ff00ff7812 */ /* 0x000fda000780c0ff */
[----:B------:R-:W-:Y:S05]  /*0f70*/  @!P0 EXIT ;  /* 0x000000000000894d */ /* 0x000fea0003800000 */
[----:B------:R-:W-:Y:S01]  /*0f80*/  ULDC UR4, c[0x0][0x28c] ;  /* 0x0000a30000047ab9 */ /* 0x000fe20000000800 */
[----:B------:R-:W-:Y:S01]  /*0f90*/  LOP3.LUT R158, R19, 0x1, RZ, 0xfc, !PT ;  /* 0x00000001139e7812 */ /* 0x000fe200078efcff */
[----:B------:R-:W-:Y:S01]  /*0fa0*/  UIADD3 UR4, UR4, 0x1f, URZ ;  /* 0x0000001f04047890 */ /* 0x000fe2000fffe03f */
[----:B------:R-:W-:Y:S01]  /*0fb0*/  UMOV UR38, URZ ;  /* 0x0000003f00267c82 */ /* 0x000fe20008000000 */
[----:B------:R-:W-:Y:S02]  /*0fc0*/  UMOV UR39, URZ ;  /* 0x0000003f00277c82 */ /* 0x000fe40008000000 */
[----:B------:R-:W-:-:S04]  /*0fd0*/  USHF.R.S32.HI UR5, URZ, 0x1f, UR4 ;  /* 0x0000001f3f057899 */ /* 0x000fc80008011404 */
[----:B------:R-:W-:-:S04]  /*0fe0*/  ULEA.HI UR5, UR5, UR4, URZ, 0x5 ;  /* 0x0000000405057291 */ /* 0x000fc8000f8f283f */
[----:B------:R-:W-:-:S12]  /*0ff0*/  USHF.R.S32.HI UR40, URZ, 0x5, UR5 ;  /* 0x000000053f287899 */ /* 0x000fd80008011405 */
.L_x_287:
[----:B------:R-:W-:Y:S01]  /*1000*/  LOP3.LUT R0, R18, 0x80, RZ, 0xc0, !PT ;  /* 0x0000008012007812 */ /* 0x000fe200078ec0ff */
[----:B--2---:R-:W2:Y:S01]  /*1010*/  S2UR UR7, SR_CgaCtaId ;  /* 0x00000000000779c3 */ /* 0x004ea20000008800 */
[----:B------:R-:W-:Y:S02]  /*1020*/  UMOV UR6, 0x400 ;  /* 0x0000040000067882 */ /* 0x000fe40000000000 */
[----:B------:R-:W-:-:S06]  /*1030*/  SHF.R.U32.HI R0, RZ, 0x7, R0 ;  /* 0x00000007ff007819 */ /* 0x000fcc0000011600 */
[----:B---3--:R-:W3:Y:S01]  /*1040*/  SHFL.IDX PT, R0, R0, RZ, 0x1f ;  /* 0x00001fff00007589 */ /* 0x008ee200000e0000 */
[----:B--2---:R-:W-:Y:S01]  /*1050*/  ULEA UR42, UR7, UR6, 0x18 ;  /* 0x00000006072a7291 */ /* 0x004fe2000f8ec03f */
[----:B---3--:R-:W-:-:S13]  /*1060*/  R2UR UR4, R0 ;  /* 0x00000000000472ca */ /* 0x008fda00000e0000 */
[----:B------:R-:W-:-:S04]  /*1070*/  ULEA.HI UR5, UR4, UR4, URZ, 0x1 ;  /* 0x0000000404057291 */ /* 0x000fc8000f8f083f */
[----:B------:R-:W-:-:S04]  /*1080*/  ULOP3.LUT UR5, UR5, 0xffffe, URZ, 0xc0, !UPT ;  /* 0x000ffffe05057892 */ /* 0x000fc8000f8ec03f */
[----:B------:R-:W-:-:S03]  /*1090*/  UIADD3 UR5, UR4, -UR5, URZ ;  /* 0x8000000504057290 */ /* 0x000fc6000fffe03f */
[----:B------:R-:W-:Y:S01]  /*10a0*/  ULDC UR4, c[0x0][0x28c] ;  /* 0x0000a30000047ab9 */ /* 0x000fe20000000800 */
[----:B------:R-:W-:Y:S01]  /*10b0*/  ULEA UR5, UR5, UR42, 0xc ;  /* 0x0000002a05057291 */ /* 0x000fe2000f8e603f */
[----:B------:R-:W-:-:S03]  /*10c0*/  ISETP.LT.AND P0, PT, RZ, UR4, PT ;  /* 0x00000004ff007c0c */ /* 0x000fc6000bf01270 */
[----:B------:R-:W-:-:S04]  /*10d0*/  UIADD3 UR5, UR5, 0x180, URZ ;  /* 0x0000018005057890 */ /* 0x000fc8000fffe03f */
[----:B------:R-:W-:-:S04]  /*10e0*/  USHF.R.U32.HI UR5, URZ, 0x4, UR5 ;  /* 0x000000043f057899 */ /* 0x000fc80008011605 */
[----:B------:R-:W-:Y:S02]  /*10f0*/  ULOP3.LUT UR41, UR5, 0x3fff, URZ, 0xc0, !UPT ;  /* 0x00003fff05297892 */ /* 0x000fe4000f8ec03f */
[----:B-1----:R-:W-:Y:S10]  /*1100*/  @P0 BRA `(.L_x_14) ;  /* 0x0000000000400947 */ /* 0x002ff40003800000 */
[----:B------:R-:W-:Y:S01]  /*1110*/  MOV R0, 0x0 ;  /* 0x0000000000007802 */ /* 0x000fe20000000f00 */
[----:B------:R-:W-:Y:S01]  /*1120*/  ULDC.64 UR4, c[0x4][0x68] ;  /* 0x01001a0000047ab9 */ /* 0x000fe20000000a00 */
[----:B------:R-:W-:Y:S01]  /*1130*/  ULDC.64 UR6, c[0x4][0x8] ;  /* 0x0100020000067ab9 */ /* 0x000fe20000000a00 */
[----:B01----:R-:W-:Y:S01]  /*1140*/  IMAD.U32 R4, RZ, RZ, UR4 ;  /* 0x00000004ff047e24 */ /* 0x003fe2000f8e00ff */
[----:B------:R0:W1:Y:S01]  /*1150*/  LDC.64 R14, c[0x4][R0] ;  /* 0x01000000000e7b82 */ /* 0x0000620000000a00 */
[----:B------:R-:W-:Y:S01]  /*1160*/  IMAD.U32 R5, RZ, RZ, UR5 ;  /* 0x00000005ff057e24 */ /* 0x000fe2000f8e00ff */
[----:B------:R-:W-:Y:S01]  /*1170*/  ULDC.64 UR4, c[0x4][0x70] ;  /* 0x01001c0000047ab9 */ /* 0x000fe20000000a00 */
[----:B------:R-:W-:Y:S02]  /*1180*/  IMAD.U32 R10, RZ, RZ, UR6 ;  /* 0x00000006ff0a7e24 */ /* 0x000fe4000f8e00ff */
[----:B------:R-:W-:Y:S02]  /*1190*/  IMAD.U32 R6, RZ, RZ, UR4 ;  /* 0x00000004ff067e24 */ /* 0x000fe4000f8e00ff */
[----:B------:R-:W-:-:S02]  /*11a0*/  IMAD.U32 R7, RZ, RZ, UR5 ;  /* 0x00000005ff077e24 */ /* 0x000fc4000f8e00ff */
[----:B------:R-:W-:Y:S02]  /*11b0*/  IMAD.U32 R11, RZ, RZ, UR7 ;  /* 0x00000007ff0b7e24 */ /* 0x000fe4000f8e00ff */
[----:B------:R-:W-:Y:S02]  /*11c0*/  IMAD.MOV.U32 R8, RZ, RZ, 0x1e1 ;  /* 0x000001e1ff087424 */ /* 0x000fe400078e00ff */
[----:B------:R-:W-:Y:S02]  /*11d0*/  IMAD.MOV.U32 R12, RZ, RZ, 0x1 ;  /* 0x00000001ff0c7424 */ /* 0x000fe400078e00ff */
[----:B0-----:R-:W-:-:S07]  /*11e0*/  IMAD.MOV.U32 R13, RZ, RZ, RZ ;  /* 0x000000ffff0d7224 */ /* 0x001fce00078e00ff */
[----:B------:R-:W-:-:S07]  /*11f0*/  LEPC R20, `(.L_x_14) ;  /* 0x000000001014794e */ /* 0x000fce0000000000 */
[----:B-1---5:R-:W-:Y:S05]  /*1200*/  CALL.ABS.NOINC R14 ;  /* 0x000000000e007343 */ /* 0x022fea0003c00000 */
.L_x_14:
[----:B------:R-:W-:-:S13]  /*1210*/  ISETP.NE.AND P0, PT, R158, 0x3, PT ;  /* 0x000000039e00780c */ /* 0x000fda0003f05270 */
[----:B------:R-:W-:Y:S05]  /*1220*/  @!P0 BRA `(.L_x_15) ;  /* 0x0000000000048947 */ /* 0x000fea0003800000 */
[----:B------:R-:W-:Y:S01]  /*1230*/  BPT.TRAP 0x1 ;  /* 0x000000040000795c */ /* 0x000fe20000300000 */
.L_x_15:
[----:B------:R-:W-:Y:S02]  /*1240*/  IMAD.U32 R3, RZ, RZ, UR39 ;  /* 0x00000027ff037e24 */ /* 0x000fe4000f8e00ff */
[----:B------:R-:W-:-:S03]  /*1250*/  IMAD.U32 R0, RZ, RZ, UR38 ;  /* 0x00000026ff007e24 */ /* 0x000fc6000f8e00ff */
[----:B------:R-:W-:Y:S02]  /*1260*/  LEA R3, R3, UR42, 0x3 ;  /* 0x0000002a03037c11 */ /* 0x000fe4000f8e18ff */
[----:B------:R-:W-:-:S04]  /*1270*/  SHF.L.U32 R0, R0, 0x1f, RZ ;  /* 0x0000001f00007819 */ /* 0x000fc800000006ff */
[----:B------:R2:W3:Y:S01]  /*1280*/  SYNCS.PHASECHK.TRANS64.TRYWAIT P1, [R3+URZ], R0 ;  /* 0x00000000030075a7 */ /* 0x0004e2000802017f */
[----:B------:R-:W-:Y:S05]  /*1290*/  @!P0 BRA `(.L_x_16) ;  /* 0x0000000000048947 */ /* 0x000fea0003800000 */
[----:B------:R-:W-:Y:S01]  /*12a0*/  BPT.TRAP 0x1 ;  /* 0x000000040000795c */ /* 0x000fe20000300000 */
.L_x_16:
[----:B---3--:R-:W-:Y:S05]  /*12b0*/  @P1 BRA `(.L_x_17) ;  /* 0x0000000000081947 */ /* 0x008fea0003800000 */
[----:B------:R-:W3:Y:S02]  /*12c0*/  SYNCS.PHASECHK.TRANS64.TRYWAIT P1, [R3+URZ], R0 ;  /* 0x00000000030075a7 */ /* 0x000ee4000802017f */
[----:B---3--:R-:W-:Y:S05]  /*12d0*/  @!P1 BRA `(.L_x_18) ;  /* 0x000000a400649947 */ /* 0x008fea0003800000 */
.L_x_17:
[----:B------:R-:W-:-:S04]  /*12e0*/  UISETP.LT.AND UP0, UPT, UR40, 0x1, UPT ;  /* 0x000000012800788c */ /* 0x000fc8000bf01270 */
[----:B------:R-:W-:-:S04]  /*12f0*/  USEL UR4, UR40, 0x1, UP0 ;  /* 0x0000000128047887 */ /* 0x000fc80008000000 */
[----:B------:R-:W-:-:S06]  /*1300*/  UIADD3 UR4, UR40, -UR4, URZ ;  /* 0x8000000428047290 */ /* 0x000fcc000fffe03f */
[----:B--23--:R-:W-:Y:S01]  /*1310*/  IMAD.U32 R0, RZ, RZ, UR4 ;  /* 0x00000004ff007e24 */ /* 0x00cfe2000f8e00ff */
[----:B------:R-:W-:Y:S05]  /*1320*/  WARPSYNC.ALL ;  /* 0x0000000000007948 */ /* 0x000fea0003800000 */
[----:B------:R-:W-:Y:S01]  /*1330*/  ISETP.GE.AND P1, PT, R0, 0x1, PT ;  /* 0x000000010000780c */ /* 0x000fe20003f26270 */
[----:B------:R-:W-:Y:S01]  /*1340*/  UIADD3 UR4, UR42, 0x12180, URZ ;  /* 0x000121802a047890 */ /* 0x000fe2000fffe03f */
[----:B------:R-:W-:Y:S01]  /*1350*/  WARPGROUP.ARRIVE ;  /* 0x00000000000079c5 */ /* 0x000fe20000000000 */
[----:B------:R-:W-:Y:S02]  /*1360*/  ULOP3.LUT UR41, UR41, 0x10000, URZ, 0xfc, !UPT ;  /* 0x0001000029297892 */ /* 0x000fe4000f8efc3f */
[----:B------:R-:W-:Y:S01]  /*1370*/  USHF.R.U32.HI UR4, URZ, 0x4, UR4 ;  /* 0x000000043f047899 */ /* 0x000fe20008011604 */
[----:B------:R-:W-:Y:S01]  /*1380*/  UMOV UR5, 0x80000020 ;  /* 0x8000002000057882 */ /* 0x000fe20000000000 */
[----:B------:R-:W-:-:S02]  /*1390*/  UMOV UR7, 0x40000040 ;  /* 0x4000004000077882 */ /* 0x000fc40000000000 */
[----:B------:R-:W-:-:S04]  /*13a0*/  ULOP3.LUT UR4, UR4, 0x3fff, URZ, 0xc0, !UPT ;  /* 0x00003fff04047892 */ /* 0x000fc8000f8ec03f */
[----:B------:R-:W-:Y:S02]  /*13b0*/  ULOP3.LUT UR10, UR4, 0x1000000, URZ, 0xfc, !UPT ;  /* 0x01000000040a7892 */ /* 0x000fe4000f8efc3f */
[----:B------:R-:W-:Y:S02]  /*13c0*/  ULEA UR4, UR39, UR41, 0x9 ;  /* 0x0000002927047291 */ /* 0x000fe4000f8e483f */
[----:B------:R-:W-:-:S09]  /*13d0*/  ULEA UR6, UR39, UR10, 0xa ;  /* 0x0000000a27067291 */ /* 0x000fd2000f8e503f */
[----:B------:R-:W-:Y:S01]  /*13e0*/  HGMMA.64x256x16.F32 R24, gdesc[UR4].tnspB, RZ, !UPT, gsb0 ;  /* 0x43e00000041879f0 */ /* 0x000fe2000c0008ff */
[----:B------:R-:W-:Y:S02]  /*13f0*/  UIADD3 UR4, UR4, 0x2, URZ ;  /* 0x0000000204047890 */ /* 0x000fe4000fffe03f */
[----:B------:R-:W-:Y:S01]  /*1400*/  UIADD3 UR6, UR6, 0x80, URZ ;  /* 0x0000008006067890 */ /* 0x000fe2000fffe03f */
[----:B------:R-:W-:Y:S01]  /*1410*/  UMOV UR5, 0x80000020 ;  /* 0x8000002000057882 */ /* 0x000fe20000000000 */
[----:B------:R-:W-:Y:S01]  /*1420*/  UMOV UR7, 0x40000040 ;  /* 0x4000004000077882 */ /* 0x000fe20000000000 */
[----:B------:R-:W-:Y:S02]  /*1430*/  WARPGROUP.DEPBAR.LE gsb0, 0x0 ;  /* 0x00008000000079c5 */ /* 0x000fe40000010000 */
[----:B------:R-:W-:-:S15]  /*1440*/  WARPGROUP.ARRIVE ;  /* 0x00000000000079c5 */ /* 0x000fde0000000000 */
[----:B------:R-:W-:-:S05]  /*1450*/  NOP ;  /* 0x0000000000007918 */ /* 0x000fca0000000000 */
[----:B------:R-:W-:Y:S03]  /*1460*/  HGMMA.64x256x16.F32 R24, gdesc[UR4].tnspB, R24, gsb0 ;  /* 0x43e00000041879f0 */ /* 0x000fe60008000818 */
[----:B------:R-:W-:Y:S02]  /*1470*/  WARPGROUP.DEPBAR.LE gsb0, 0x0 ;  /* 0x00008000000079c5 */ /* 0x000fe40000010000 */
[----:B------:R-:W-:Y:S05]  /*1480*/  @!P1 BRA `(.L_x_19) ;  /* 0x0000000000dc9947 */ /* 0x000fea0003800000 */
[----:B------:R-:W-:Y:S02]  /*1490*/  UIADD3 UR4, UR39, 0x1, URZ ;  /* 0x0000000127047890 */ /* 0x000fe4000fffe03f */
[----:B------:R-:W-:Y:S02]  /*14a0*/  UMOV UR9, UR39 ;  /* 0x0000002700097c82 */ /* 0x000fe40008000000 */
[----:B------:R-:W-:-:S04]  /*14b0*/  UISETP.NE.AND UP0, UPT, UR4, 0x9, UPT ;  /* 0x000000090400788c */ /* 0x000fc8000bf05270 */
[----:B------:R-:W-:Y:S02]  /*14c0*/  USEL UR5, URZ, 0x1, UP0 ;  /* 0x000000013f057887 */ /* 0x000fe40008000000 */
[----:B------:R-:W-:Y:S02]  /*14d0*/  USEL UR8, UR4, URZ, UP0 ;  /* 0x0000003f04087287 */ /* 0x000fe40008000000 */
[----:B------:R-:W-:-:S06]  /*14e0*/  ULOP3.LUT UR5, UR38, UR5, URZ, 0x3c, !UPT ;  /* 0x0000000526057292 */ /* 0x000fcc000f8e3c3f */
[----:B01----:R-:W-:-:S07]  /*14f0*/  IMAD.U32 R5, RZ, RZ, UR5 ;  /* 0x00000005ff057e24 */ /* 0x003fce000f8e00ff */
.L_x_26:
[----:B01----:R-:W-:Y:S05]  /*1500*/  @!P0 BRA `(.L_x_20) ;  /* 0x0000000000048947 */ /* 0x003fea0003800000 */
[----:B------:R-:W-:Y:S01]  /*1510*/  BPT.TRAP 0x1 ;  /* 0x000000040000795c */ /* 0x000fe20000300000 */
.L_x_20:
[----:B------:R-:W0:Y:S01]  /*1520*/  S2UR UR5, SR_CgaCtaId ;  /* 0x00000000000579c3 */ /* 0x000e220000008800 */
[----:B------:R-:W-:Y:S01]  /*1530*/  UMOV UR4, 0x400 ;  /* 0x0000040000047882 */ /* 0x000fe20000000000 */
[----:B------:R-:W-:Y:S01]  /*1540*/  SHF.L.U32 R3, R5, 0x1f, RZ ;  /* 0x0000001f05037819 */ /* 0x000fe200000006ff */
[----:B0-----:R-:W-:-:S04]  /*1550*/  ULEA UR11, UR5, UR4, 0x18 ;  /* 0x00000004050b7291 */ /* 0x001fc8000f8ec03f */
[----:B------:R-:W-:-:S09]  /*1560*/  ULEA UR4, UR8, UR11, 0x3 ;  /* 0x0000000b08047291 */ /* 0x000fd2000f8e183f */
[----:B------:R0:W1:Y:S01]  /*1570*/  SYNCS.PHASECHK.TRANS64.TRYWAIT P1, [UR4], R3 ;  /* 0x00000003ff0075a7 */ /* 0x0000620008020144 */
[----:B------:R-:W-:Y:S05]  /*1580*/  @!P0 BRA `(.L_x_21) ;  /* 0x0000000000048947 */ /* 0x000fea0003800000 */
[----:B------:R-:W-:Y:S01]  /*1590*/  BPT.TRAP 0x1 ;  /* 0x000000040000795c */ /* 0x000fe20000300000 */
.L_x_21:
[----:B-1----:R-:W-:Y:S05]  /*15a0*/  @P1 BRA `(.L_x_22) ;  /* 0x0000000000081947 */ /* 0x002fea0003800000 */
[----:B------:R-:W1:Y:S02]  /*15b0*/  SYNCS.PHASECHK.TRANS64.TRYWAIT P1, [UR4], R3 ;  /* 0x00000003ff0075a7 */ /* 0x000e640008020144 */
[----:B-1----:R-:W-:Y:S05]  /*15c0*/  @!P1 BRA `(.L_x_23) ;  /* 0x000000a000bc9947 */ /* 0x002fea0003800000 */
.L_x_22:
[----:B------:R-:W-:Y:S01]  /*15d0*/  ULEA UR4, UR8, UR41, 0x9 ;  /* 0x0000002908047291 */ /* 0x000fe2000f8e483f */
[----:B------:R-:W-:Y:S01]  /*15e0*/  WARPGROUP.ARRIVE ;  /* 0x00000000000079c5 */ /* 0x000fe20000000000 */
[----:B------:R-:W-:Y:S01]  /*15f0*/  ULEA UR6, UR8, UR10, 0xa ;  /* 0x0000000a08067291 */ /* 0x000fe2000f8e503f */
[----:B------:R-:W-:Y:S01]  /*1600*/  UMOV UR5, 0x80000020 ;  /* 0x8000002000057882 */ /* 0x000fe20000000000 */
[----:B------:R-:W-:-:S07]  /*1610*/  UMOV UR7, 0x40000040 ;  /* 0x4000004000077882 */ /* 0x000fce0000000000 */
[----:B------:R-:W-:Y:S01]  /*1620*/  HGMMA.64x256x16.F32 R24, gdesc[UR4].tnspB, R24, gsb0 ;  /* 0x43e00000041879f0 */ /* 0x000fe20008000818 */
        /* <DEDUP_REMOVED lines=10> */
[----:B------:R-:W-:Y:S01]  /*16d0*/  BPT.TRAP 0x1 ;  /* 0x000000040000795c */ /* 0x000fe20000300000 */
.L_x_24:
[----:B------:R-:W-:Y:S01]  /*16e0*/  ULEA UR4, UR9, UR11, 0x3 ;  /* 0x0000000b09047291 */ /* 0x000fe2000f8e183f */
[----:B------:R-:W-:-:S03]  /*16f0*/  ISETP.GT.U32.AND P1, PT, R19, 0x1, PT ;  /* 0x000000011300780c */ /* 0x000fc60003f24070 */
[----:B------:R-:W-:-:S04]  /*1700*/  UIADD3 UR4, UR4, 0x48, URZ ;  /* 0x0000004804047890 */ /* 0x000fc8000fffe03f */
[----:B------:R-:W-:-:S09]  /*1710*/  UPRMT UR4, URZ, 0x654, UR4 ;  /* 0x000006543f047896 */ /* 0x000fd20008000004 */
[----:B------:R-:W-:Y:S01]  /*1720*/  SYNCS.ARRIVE.TRANS64.RED.A1T0 RZ, [UR4], RZ ;  /* 0x000000ffffff79a7 */ /* 0x000fe20008100404 */
[----:B------:R-:W-:Y:S05]  /*1730*/  @P1 BRA `(.L_x_25) ;  /* 0x0000000000041947 */ /* 0x000fea0003800000 */
[----:B------:R-:W-:Y:S01]  /*1740*/  BPT.TRAP 0x1 ;  /* 0x000000040000795c */ /* 0x000fe20000300000 */
.L_x_25:
[----:B------:R-:W-:Y:S01]  /*1750*/  UIADD3 UR8, UR8, 0x1, URZ ;  /* 0x0000000108087890 */ /* 0x000fe2000fffe03f */
[C---:B------:R-:W-:Y:S01]  /*1760*/  ISETP.GT.AND P1, PT, R0.reuse, 0x1, PT ;  /* 0x000000010000780c */ /* 0x040fe20003f24270 */
[----:B------:R-:W-:Y:S01]  /*1770*/  UIADD3 UR9, UR9, 0x1, URZ ;  /* 0x0000000109097890 */ /* 0x000fe2000fffe03f */
[----:B------:R-:W-:Y:S01]  /*1780*/  VIADD R0, R0, 0xffffffff ;  /* 0xffffffff00007836 */ /* 0x000fe20000000000 */
[----:B------:R-:W-:Y:S02]  /*1790*/  UISETP.NE.AND UP0, UPT, UR8, 0x9, UPT ;  /* 0x000000090800788c */ /* 0x000fe4000bf05270 */
[----:B------:R-:W-:Y:S02]  /*17a0*/  UISETP.NE.AND UP1, UPT, UR9, 0x9, UPT ;  /* 0x000000090900788c */ /* 0x000fe4000bf25270 */
[----:B------:R-:W-:Y:S02]  /*17b0*/  USEL UR4, URZ, 0x1, UP0 ;  /* 0x000000013f047887 */ /* 0x000fe40008000000 */
[----:B------:R-:W-:-:S02]  /*17c0*/  USEL UR8, UR8, URZ, UP0 ;  /* 0x0000003f08087287 */ /* 0x000fc40008000000 */
[----:B------:R-:W-:Y:S02]  /*17d0*/  USEL UR9, UR9, URZ, UP1 ;  /* 0x0000003f09097287 */ /* 0x000fe40008800000 */
[----:B------:R-:W-:Y:S01]  /*17e0*/  LOP3.LUT R5, R5, UR4, RZ, 0x3c, !PT ;  /* 0x0000000405057c12 */ /* 0x000fe2000f8e3cff */
[----:B------:R-:W-:Y:S09]  /*17f0*/  @P1 BRA `(.L_x_26) ;  /* 0xfffffffc00401947 */ /* 0x000ff2000383ffff */
.L_x_19:
[----:B------:R-:W2:Y:S02]  /*1800*/  LDC R0, c[0x0][0x28c] ;  /* 0x0000a300ff007b82 */ /* 0x000ea40000000800 */
[----:B--2---:R-:W-:-:S13]  /*1810*/  ISETP.GE.AND P1, PT, R0, 0x1, PT ;  /* 0x000000010000780c */ /* 0x004fda0003f26270 */
[----:B------:R-:W-:Y:S05]  /*1820*/  @!P1 BRA `(.L_x_27) ;  /* 0x0000000000489947 */ /* 0x000fea0003800000 */
[----:B------:R-:W-:Y:S05]  /*1830*/  @!P0 BRA `(.L_x_28) ;  /* 0x0000000000048947 */ /* 0x000fea0003800000 */
[----:B------:R-:W-:Y:S01]  /*1840*/  BPT.TRAP 0x1 ;  /* 0x000000040000795c */ /* 0x000fe20000300000 */
.L_x_28:
[----:B------:R-:W2:Y:S01]  /*1850*/  S2UR UR7, SR_CgaCtaId ;  /* 0x00000000000779c3 */ /* 0x000ea20000008800 */
[----:B------:R-:W-:Y:S01]  /*1860*/  UISETP.LT.AND UP0, UPT, UR40, 0x1, UPT ;  /* 0x000000012800788c */ /* 0x000fe2000bf01270 */
[----:B------:R-:W-:-:S03]  /*1870*/  ISETP.GT.U32.AND P0, PT, R19, 0x1, PT ;  /* 0x000000011300780c */ /* 0x000fc60003f04070 */
[----:B------:R-:W-:-:S04]  /*1880*/  USEL UR6, UR40, 0x1, UP0 ;  /* 0x0000000128067887 */ /* 0x000fc80008000000 */
[----:B------:R-:W-:-:S04]  /*1890*/  UIADD3 UR6, UR39, UR40, -UR6 ;  /* 0x0000002827067290 */ /* 0x000fc8000fffe806 */
[----:B------:R-:W-:-:S04]  /*18a0*/  UIMAD.WIDE.U32 UR4, UR6, 0x38e38e39, URZ ;  /* 0x38e38e39060478a5 */ /* 0x000fc8000f8e003f */
[----:B------:R-:W-:-:S03]  /*18b0*/  USHF.R.U32.HI UR4, URZ, 0x1, UR5 ;  /* 0x000000013f047899 */ /* 0x000fc60008011605 */
[----:B------:R-:W-:Y:S01]  /*18c0*/  UMOV UR5, 0x400 ;  /* 0x0000040000057882 */ /* 0x000fe20000000000 */
[----:B------:R-:W-:Y:S02]  /*18d0*/  UIMAD UR6, UR4, -0x9, UR6 ;  /* 0xfffffff7040678a4 */ /* 0x000fe4000f8e0206 */
[----:B--2---:R-:W-:-:S04]  /*18e0*/  ULEA UR5, UR7, UR5, 0x18 ;  /* 0x0000000507057291 */ /* 0x004fc8000f8ec03f */
[----:B------:R-:W-:-:S04]  /*18f0*/  ULEA UR6, UR6, UR5, 0x3 ;  /* 0x0000000506067291 */ /* 0x000fc8000f8e183f */
[----:B------:R-:W-:-:S04]  /*1900*/  UIADD3 UR6, UR6, 0x48, URZ ;  /* 0x0000004806067890 */ /* 0x000fc8000fffe03f */
[----:B------:R-:W-:-:S09]  /*1910*/  UPRMT UR6, URZ, 0x654, UR6 ;  /* 0x000006543f067896 */ /* 0x000fd20008000006 */
[----:B------:R-:W-:Y:S01]  /*1920*/  SYNCS.ARRIVE.TRANS64.RED.A1T0 RZ, [UR6], RZ ;  /* 0x000000ffffff79a7 */ /* 0x000fe20008100406 */
[----:B------:R-:W-:Y:S05]  /*1930*/  @P0 BRA `(.L_x_27) ;  /* 0x0000000000040947 */ /* 0x000fea0003800000 */
[----:B------:R-:W-:Y:S01]  /*1940*/  BPT.TRAP 0x1 ;  /* 0x000000040000795c */ /* 0x000fe20000300000 */
.L_x_27:
[----:B------:R-:W2:Y:S01]  /*1950*/  LDC R7, c[0x0][0x288] ;  /* 0x0000a200ff077b82 */ /* 0x000ea20000000800 */
[----:B01----:R-:W-:Y:S01]  /*1960*/  SHF.R.U32.HI R3, RZ, 0x2, R18 ;  /* 0x00000002ff037819 */ /* 0x003fe20000011612 */
[----:B------:R-:W-:Y:S01]  /*1970*/  UIADD3 UR39, UR40, UR39, URZ ;  /* 0x0000002728277290 */ /* 0x000fe2000fffe03f */
[C---:B------:R-:W-:Y:S01]  /*1980*/  LOP3.LUT R4, R18.reuse, 0x60, RZ, 0xc0, !PT ;  /* 0x0000006012047812 */ /* 0x040fe200078ec0ff */
[----:B------:R-:W-:Y:S01]  /*1990*/  ULDC UR7, c[0x0][0x284] ;  /* 0x0000a10000077ab9 */ /* 0x000fe20000000800 */
[----:B------:R-:W-:Y:S01]  /*19a0*/  LOP3.LUT R3, R3, 0x7, RZ, 0xc0, !PT ;  /* 0x0000000703037812 */ /* 0x000fe200078ec0ff */
[----:B------:R-:W-:Y:S01]  /*19b0*/  UISETP.GT.U32.AND UP0, UPT, UR39, 0x8, UPT ;  /* 0x000000082700788c */ /* 0x000fe2000bf04070 */
[----:B------:R-:W-:Y:S01]  /*19c0*/  SHF.R.U32.HI R10, RZ, 0x1, R4 ;  /* 0x00000001ff0a7819 */ /* 0x000fe20000011604 */
[----:B------:R-:W-:Y:S01]  /*19d0*/  IMAD.SHL.U32 R4, R18, 0x2, RZ ;  /* 0x0000000212047824 */ /* 0x000fe200078e00ff */
[----:B------:R-:W-:Y:S01]  /*19e0*/  LOP3.LUT R0, R22, 0x1, RZ, 0xc0, !PT ;  /* 0x0000000116007812 */ /* 0x000fe200078ec0ff */
[----:B------:R-:W-:Y:S01]  /*19f0*/  UISETP.LT.U32.AND UP0, UPT, UR40, 0x9, UP0 ;  /* 0x000000092800788c */ /* 0x000fe20008701070 */
[----:B------:R-:W-:Y:S01]  /*1a00*/  IADD3 R5, RZ, -R10, -R3 ;  /* 0x8000000aff057210 */ /* 0x000fe20007ffe803 */
[----:B------:R-:W-:Y:S01]  /*1a10*/  UISETP.GE.U32.AND UP1, UPT, UR40, 0x9, UPT ;  /* 0x000000092800788c */ /* 0x000fe2000bf26070 */
[----:B------:R-:W-:Y:S01]  /*1a20*/  LOP3.LUT R9, R4, 0x6, RZ, 0xc0, !PT ;  /* 0x0000000604097812 */ /* 0x000fe200078ec0ff */
[C---:B------:R-:W-:Y:S01]  /*1a30*/  IMAD.SHL.U32 R6, R0.reuse, 0x40, RZ ;  /* 0x0000004000067824 */ /* 0x040fe200078e00ff */
[----:B------:R-:W-:Y:S01]  /*1a40*/  SHF.R.S32.HI R21, RZ, 0x1f, R23 ;  /* 0x0000001fff157819 */ /* 0x000fe20000011417 */
[----:B------:R-:W-:Y:S01]  /*1a50*/  IMAD R11, R0, -0x40, R5 ;  /* 0xffffffc0000b7824 */ /* 0x000fe200078e0205 */
[----:B------:R-:W-:Y:S01]  /*1a60*/  LOP3.LUT R0, R18, 0x3, RZ, 0xc0, !PT ;  /* 0x0000000312007812 */ /* 0x000fe200078ec0ff */
[----:B------:R-:W-:Y:S01]  /*1a70*/  ULDC.64 UR8, c[0x0][0x5d0] ;  /* 0x0001740000087ab9 */ /* 0x000fe20000000a00 */
[----:B------:R-:W-:Y:S01]  /*1a80*/  PRMT R8, R9, 0x6540, R152 ;  /* 0x0000654009087816 */ /* 0x000fe20000000098 */
[----:B------:R-:W-:Y:S01]  /*1a90*/  IMAD.SHL.U32 R152, R152, 0x100, RZ ;  /* 0x0000010098987824 */ /* 0x000fe200078e00ff */
[----:B------:R-:W-:Y:S01]  /*1aa0*/  UIMAD.WIDE.U32 UR4, UR39, 0x38e38e39, URZ ;  /* 0x38e38e39270478a5 */ /* 0x000fe2000f8e003f */
[----:B------:R-:W-:Y:S01]  /*1ab0*/  IMAD R4, R21, UR8, RZ ;  /* 0x0000000815047c24 */ /* 0x000fe2000f8e02ff */
[----:B------:R-:W-:Y:S01]  /*1ac0*/  USEL UR6, URZ, 0x1, !UP0 ;  /* 0x000000013f067887 */ /* 0x000fe2000c000000 */
[----:B--2---:R-:W-:Y:S01]  /*1ad0*/  IMAD R13, R0, -0x2, R7 ;  /* 0xfffffffe000d7824 */ /* 0x004fe200078e0207 */
[----:B------:R-:W-:Y:S01]  /*1ae0*/  ISETP.GE.AND P0, PT, R152, R7, PT ;  /* 0x000000079800720c */ /* 0x000fe20003f06270 */
[C---:B------:R-:W-:Y:S01]  /*1af0*/  IMAD.SHL.U32 R0, R153.reuse, 0x80, RZ ;  /* 0x0000008099007824 */ /* 0x040fe200078e00ff */
[----:B------:R-:W-:Y:S01]  /*1b00*/  SHF.R.S32.HI R9, RZ, 0x1f, R8 ;  /* 0x0000001fff097819 */ /* 0x000fe20000011408 */
[----:B------:R-:W-:Y:S01]  /*1b10*/  USHF.R.U32.HI UR4, URZ, 0x1, UR5 ;  /* 0x000000013f047899 */ /* 0x000fe20008011605 */
[----:B------:R-:W-:Y:S01]  /*1b20*/  LOP3.LUT R3, R6, 0x40, R3, 0xe2, !PT ;  /* 0x0000004006037812 */ /* 0x000fe200078ee203 */
[----:B------:R-:W-:Y:S01]  /*1b30*/  ULOP3.LUT UR38, UR38, UR6, URZ, 0x3c, !UPT ;  /* 0x0000000626267292 */ /* 0x000fe2000f8e3c3f */
[C---:B------:R-:W-:Y:S01]  /*1b40*/  ISETP.GE.OR P0, PT, R0.reuse, UR7, P0 ;  /* 0x0000000700007c0c */ /* 0x040fe20008706670 */
[----:B------:R-:W-:Y:S01]  /*1b50*/  IMAD.WIDE R6, R153, 0x80, RZ ;  /* 0x0000008099067825 */ /* 0x000fe200078e02ff */
[----:B------:R-:W-:Y:S01]  /*1b60*/  UIMAD UR39, UR4, -0x9, UR39 ;  /* 0xfffffff7042778a4 */ /* 0x000fe2000f8e0227 */
[----:B------:R-:W-:Y:S01]  /*1b70*/  IADD3 R0, -R0, UR7, R11 ;  /* 0x0000000700007c10 */ /* 0x000fe2000fffe10b */
[----:B------:R-:W-:Y:S01]  /*1b80*/  @UP1 ULOP3.LUT UR38, UR38, 0x1, UR4, 0x78, !UPT ;  /* 0x0000000126261892 */ /* 0x000fe2000f8e7804 */
[C---:B------:R-:W-:Y:S01]  /*1b90*/  IMAD R15, R23.reuse, UR9, R4 ;  /* 0x00000009170f7c24 */ /* 0x040fe2000f8e0204 */
[----:B------:R-:W-:Y:S01]  /*1ba0*/  LOP3.LUT R167, R6, R3, R10, 0xfe, !PT ;  /* 0x0000000306a77212 */ /* 0x000fe200078efe0a */
[----:B------:R-:W-:-:S04]  /*1bb0*/  IMAD.WIDE.U32 R4, R23, UR8, R8 ;  /* 0x0000000817047c25 */ /* 0x000fc8000f8e0008 */
[----:B------:R-:W-:Y:S02]  /*1bc0*/  IMAD.IADD R5, R5, 0x1, R15 ;  /* 0x0000000105057824 */ /* 0x000fe400078e020f */
[----:B------:R-:W-:Y:S02]  /*1bd0*/  IMAD.IADD R3, R13, 0x1, -R152 ;  /* 0x000000010d037824 */ /* 0x000fe400078e0a98 */
[----:B------:R-:W-:Y:S01]  /*1be0*/  IMAD.MOV.U32 R153, RZ, RZ, -0x1 ;  /* 0xffffffffff997424 */ /* 0x000fe200078e00ff */
[----:B------:R-:W-:Y:S06]  /*1bf0*/  @P0 BRA `(.L_x_29) ;  /* 0x0000007800dc0947 */ /* 0x000fec0003800000 */
[----:B------:R-:W0:Y:S01]  /*1c00*/  LDC.64 R10, c[0x0][0x5c8] ;  /* 0x00017200ff0a7b82 */ /* 0x000e220000000a00 */
[----:B-----5:R-:W-:Y:S01]  /*1c10*/  FSETP.NEU.AND P0, PT, R155, RZ, PT ;  /* 0x000000ff9b00720b */ /* 0x020fe20003f0d000 */
[----:B------:R-:W-:Y:S01]  /*1c20*/  BSSY B0, `(.L_x_29) ;  /* 0x00007b4000007945 */ /* 0x000fe20003800000 */
[----:B------:R-:W-:-:S04]  /*1c30*/  ISETP.GT.AND P2, PT, R3, RZ, PT ;  /* 0x000000ff0300720c */ /* 0x000fc80003f44270 */
[----:B------:R-:W-:Y:S01]  /*1c40*/  ISETP.GT.AND P1, PT, R0, RZ, P2 ;  /* 0x000000ff0000720c */ /* 0x000fe20001724270 */
[-C--:B0-----:R-:W-:Y:S02]  /*1c50*/  IMAD R12, R7, R10.reuse, RZ ;  /* 0x0000000a070c7224 */ /* 0x081fe400078e02ff */
[----:B------:R-:W-:-:S04]  /*1c60*/  IMAD.WIDE.U32 R160, R167, R10, R4 ;  /* 0x0000000aa7a07225 */ /* 0x000fc800078e0004 */
[----:B------:R-:W-:-:S04]  /*1c70*/  IMAD R5, R167, R11, R12 ;  /* 0x0000000ba7057224 */ /* 0x000fc800078e020c */
[----:B------:R-:W-:Y:S01]  /*1c80*/  IMAD.IADD R169, R161, 0x1, R5 ;  /* 0x00000001a1a97824 */ /* 0x000fe200078e0205 */
[----:B------:R-:W-:Y:S06]  /*1c90*/  @!P0 BRA `(.L_x_30) ;  /* 0x0000005400988947 */ /* 0x000fec0003800000 */
[----:B------:R-:W0:Y:S01]  /*1ca0*/  LDC.64 R14, c[0x0][0x5b8] ;  /* 0x00016e00ff0e7b82 */ /* 0x000e220000000a00 */
[----:B------:R-:W-:-:S07]  /*1cb0*/  ULDC.64 UR4, c[0x0][0x5c0] ;  /* 0x0001700000047ab9 */ /* 0x000fce0000000a00 */
[----:B------:R-:W1:Y:S08]  /*1cc0*/  LDC.64 R164, c[0x0][0x5b0] ;  /* 0x00016c00ffa47b82 */ /* 0x000e700000000a00 */
[----:B------:R-:W2:Y:S01]  /*1cd0*/  LDC.64 R12, c[0x0][0x5a8] ;  /* 0x00016a00ff0c7b82 */ /* 0x000ea20000000a00 */
[-C--:B0-----:R-:W-:Y:S02]  /*1ce0*/  IMAD R4, R21, R14.reuse, RZ ;  /* 0x0000000e15047224 */ /* 0x081fe400078e02ff */
[----:B------:R-:W-:-:S04]  /*1cf0*/  IMAD.WIDE.U32 R162, R23, R14, R8 ;  /* 0x0000000e17a27225 */ /* 0x000fc800078e0008 */
[----:B------:R-:W-:Y:S02]  /*1d00*/  IMAD R159, R23, R15, R4 ;  /* 0x0000000f179f7224 */ /* 0x000fe400078e0204 */
[-C--:B-1----:R-:W-:Y:S02]  /*1d10*/  IMAD R6, R7, R164.reuse, RZ ;  /* 0x000000a407067224 */ /* 0x082fe400078e02ff */
[----:B------:R-:W-:Y:S02]  /*1d20*/  IMAD.IADD R21, R163, 0x1, R159 ;  /* 0x00000001a3157824 */ /* 0x000fe400078e029f */
[----:B------:R-:W-:Y:S02]  /*1d30*/  IMAD.MOV.U32 R20, RZ, RZ, R162 ;  /* 0x000000ffff147224 */ /* 0x000fe400078e00a2 */
[C---:B------:R-:W-:Y:S02]  /*1d40*/  IMAD R161, R167.reuse, R165, R6 ;  /* 0x000000a5a7a17224 */ /* 0x040fe400078e0206 */
[----:B------:R-:W-:-:S04]  /*1d50*/  IMAD.WIDE.U32 R4, R167, R164, R20 ;  /* 0x000000a4a7047225 */ /* 0x000fc800078e0014 */
[----:B------:R-:W-:Y:S01]  /*1d60*/  IMAD.IADD R5, R5, 0x1, R161 ;  /* 0x0000000105057824 */ /* 0x000fe200078e02a1 */
[----:B--2---:R-:W-:-:S04]  /*1d70*/  LEA R6, P0, R4, R12, 0x1 ;  /* 0x0000000c04067211 */ /* 0x004fc800078008ff */
[----:B------:R-:W-:-:S05]  /*1d80*/  LEA.HI.X R7, R4, R13, R5, 0x1, P0 ;  /* 0x0000000d04077211 */ /* 0x000fca00000f0c05 */
[----:B------:R0:W2:Y:S01]  /*1d90*/  @P1 LDG.E.LTC128B.U16 R15, desc[UR36][R6.64] ;  /* 0x00000024060f1981 */ /* 0x0000a2000c1e1520 */
[----:B------:R-:W-:Y:S01]  /*1da0*/  IMAD.WIDE.U32 R156, R167, R164, R8 ;  /* 0x000000a4a79c7225 */ /* 0x000fe200078e0008 */
[----:B------:R-:W-:Y:S03]  /*1db0*/  BSSY B1, `(.L_x_31) ;  /* 0x0000013000017945 */ /* 0x000fe60003800000 */
[----:B------:R-:W-:Y:S02]  /*1dc0*/  IMAD.IADD R157, R161, 0x1, R157 ;  /* 0x00000001a19d7824 */ /* 0x000fe400078e029d */
[----:B------:R-:W-:-:S04]  /*1dd0*/  IMAD.WIDE.U32 R156, R23, R14, R156 ;  /* 0x0000000e179c7225 */ /* 0x000fc800078e009c */
[----:B0-----:R-:W-:Y:S01]  /*1de0*/  IMAD.IADD R7, R159, 0x1, R157 ;  /* 0x000000019f077824 */ /* 0x001fe200078e029d */
[----:B------:R-:W-:Y:S02]  /*1df0*/  LEA R6, P4, R156, R12, 0x1 ;  /* 0x0000000c9c067211 */ /* 0x000fe400078808ff */
[----:B------:R-:W-:Y:S02]  /*1e00*/  SHF.L.U64.HI R157, R164, 0x3, R165 ;  /* 0x00000003a49d7819 */ /* 0x000fe400000102a5 */
[----:B------:R-:W-:Y:S01]  /*1e10*/  LEA.HI.X R7, R156, R13, R7, 0x1, P4 ;  /* 0x0000000d9c077211 */ /* 0x000fe200020f0c07 */
[----:B------:R-:W-:Y:S02]  /*1e20*/  IMAD.SHL.U32 R156, R164, 0x8, RZ ;  /* 0x00000008a49c7824 */ /* 0x000fe400078e00ff */
[----:B--2---:R-:W-:-:S05]  /*1e30*/  HADD2.F32 R4, -RZ, R15.H0_H0 ;  /* 0x2000000fff047230 */ /* 0x004fca0000004100 */
[----:B------:R-:W-:Y:S01]  /*1e40*/  FMUL R5, R4, R155 ;  /* 0x0000009b04057220 */ /* 0x000fe20000400000 */
[----:B------:R-:W-:-:S03]  /*1e50*/  LEA R4, P0, R160, UR4, 0x1 ;  /* 0x00000004a0047c11 */ /* 0x000fc6000f8008ff */
[----:B------:R-:W-:Y:S01]  /*1e60*/  FFMA R24, R24, R154, R5 ;  /* 0x0000009a18187223 */ /* 0x000fe20000000005 */
[----:B------:R-:W-:Y:S02]  /*1e70*/  LEA.HI.X R5, R160, UR5, R169, 0x1, P0 ;  /* 0x00000005a0057c11 */ /* 0x000fe400080f0ca9 */
[----:B------:R-:W-:Y:S02]  /*1e80*/  ISETP.GT.AND P0, PT, R3, 0x1, PT ;  /* 0x000000010300780c */ /* 0x000fe40003f04270 */
[----:B------:R-:W-:Y:S02]  /*1e90*/  F2FP.F16.F32.PACK_AB R24, RZ, R24 ;  /* 0x00000018ff18723e */ /* 0x000fe400000000ff */
[----:B------:R-:W-:-:S03]  /*1ea0*/  ISETP.GT.AND P3, PT, R0, RZ, P0 ;  /* 0x000000ff0000720c */ /* 0x000fc60000764270 */
[----:B------:R0:W-:Y:S10]  /*1eb0*/  @P1 STG.E.U16 desc[UR36][R4.64], R24 ;  /* 0x0000001804001986 */ /* 0x0001f4000c101524 */
[----:B------:R-:W-:Y:S05]  /*1ec0*/  @!P3 BRA `(.L_x_32) ;  /* 0x000000000004b947 */ /* 0x000fea0003800000 */
[----:B------:R1:W5:Y:S02]  /*1ed0*/  LDG.E.LTC128B.U16 R15, desc[UR36][R6.64+0x2] ;  /* 0x00000224060f7981 */ /* 0x000364000c1e1520 */
.L_x_32:
[----:B------:R-:W-:Y:S05]  /*1ee0*/  BSYNC B1 ;  /* 0x0000000000017941 */ /* 0x000fea0003800000 */
.L_x_31:
[----:B-----5:R-:W-:Y:S01]  /*1ef0*/  HADD2.F32 R20, -RZ, R15.H0_H0 ;  /* 0x2000000fff147230 */ /* 0x020fe20000004100 */
[----:B------:R-:W-:Y:S01]  /*1f00*/  ISETP.GT.AND P2, PT, R0, 0x8, P2 ;  /* 0x000000080000780c */ /* 0x000fe20001744270 */
[----:B------:R-:W-:Y:S01]  /*1f10*/  IMAD.WIDE.U32 R156, R167, R164, R156 ;  /* 0x000000a4a79c7225 */ /* 0x000fe200078e009c */
[----:B------:R-:W-:-:S03]  /*1f20*/  PRMT R152, R15, 0x7610, R152 ;  /* 0x000076100f987816 */ /* 0x000fc60000000098 */
[----:B------:R-:W-:Y:S01]  /*1f30*/  FMUL R20, R20, R155 ;  /* 0x0000009b14147220 */ /* 0x000fe20000400000 */
[----:B------:R-:W-:Y:S01]  /*1f40*/  IMAD.IADD R161, R161, 0x1, R157 ;  /* 0x00000001a1a17824 */ /* 0x000fe200078e029d */
[----:B------:R-:W-:Y:S02]  /*1f50*/  IADD3 R162, P1, R162, R156, RZ ;  /* 0x0000009ca2a27210 */ /* 0x000fe40007f3e0ff */
[----:B------:R-:W-:-:S03]  /*1f60*/  FFMA R25, R25, R154, R20 ;  /* 0x0000009a19197223 */ /* 0x000fc60000000014 */
[----:B------:R-:W-:Y:S01]  /*1f70*/  IMAD.X R21, R161, 0x1, R21, P1 ;  /* 0x00000001a1157824 */ /* 0x000fe200008e0615 */
[C---:B------:R-:W-:Y:S02]  /*1f80*/  LEA R20, P1, R162.reuse, R12, 0x1 ;  /* 0x0000000ca2147211 */ /* 0x040fe400078208ff */
[----:B------:R-:W-:Y:S02]  /*1f90*/  F2FP.F16.F32.PACK_AB R25, RZ, R25 ;  /* 0x00000019ff19723e */ /* 0x000fe400000000ff */
[----:B------:R-:W-:Y:S02]  /*1fa0*/  LEA.HI.X R21, R162, R13, R21, 0x1, P1 ;  /* 0x0000000da2157211 */ /* 0x000fe400008f0c15 */
[----:B------:R-:W-:-:S05]  /*1fb0*/  PRMT R157, R25, 0x7610, R157 ;  /* 0x00007610199d7816 */ /* 0x000fca000000009d */
[----:B------:R2:W-:Y:S04]  /*1fc0*/  @P3 STG.E.U16 desc[UR36][R4.64+0x2], R157 ;  /* 0x0000029d04003986 */ /* 0x0005e8000c101524 */
[----:B------:R-:W0:Y:S01]  /*1fd0*/  @P2 LDG.E.LTC128B.U16 R152, desc[UR36][R20.64] ;  /* 0x0000002414982981 */ /* 0x000e22000c1e1520 */
[----:B------:R-:W-:Y:S01]  /*1fe0*/  IADD3 R8, P1, R8, R156, RZ ;  /* 0x0000009c08087210 */ /* 0x000fe20007f3e0ff */
[----:B------:R-:W-:Y:S01]  /*1ff0*/  BSSY B1, `(.L_x_33) ;  /* 0x0000011000017945 */ /* 0x000fe20003800000 */
[----:B------:R-:W-:Y:S02]  /*2000*/  SHF.L.U64.HI R11, R10, 0x4, R11 ;  /* 0x000000040a0b7819 */ /* 0x000fe4000001020b */
[----:B------:R-:W-:Y:S01]  /*2010*/  ISETP.GT.AND P0, PT, R0, 0x8, P0 ;  /* 0x000000080000780c */ /* 0x000fe20000704270 */
[----:B------:R-:W-:Y:S01]  /*2020*/  IMAD.X R9, R9, 0x1, R161, P1 ;  /* 0x0000000109097824 */ /* 0x000fe200008e06a1 */
[----:B------:R-:W-:Y:S01]  /*2030*/  LEA R10, P1, R10, R4, 0x4 ;  /* 0x000000040a0a7211 */ /* 0x000fe200078220ff */
[----:B------:R-:W-:-:S04]  /*2040*/  IMAD.WIDE.U32 R14, R23, R14, R8 ;  /* 0x0000000e170e7225 */ /* 0x000fc800078e0008 */
[----:B------:R-:W-:Y:S01]  /*2050*/  IMAD.X R11, R11, 0x1, R5, P1 ;  /* 0x000000010b0b7824 */ /* 0x000fe200008e0605 */
[----:B------:R-:W-:Y:S01]  /*2060*/  LEA R8, P3, R14, R12, 0x1 ;  /* 0x0000000c0e087211 */ /* 0x000fe200078608ff */
[----:B------:R-:W-:-:S05]  /*2070*/  IMAD.IADD R9, R159, 0x1, R15 ;  /* 0x000000019f097824 */ /* 0x000fca00078e020f */
[----:B------:R-:W-:Y:S01]  /*2080*/  LEA.HI.X R9, R14, R13, R9, 0x1, P3 ;  /* 0x0000000d0e097211 */ /* 0x000fe200018f0c09 */
[----:B0-----:R-:W-:-:S05]  /*2090*/  HADD2.F32 R24, -RZ, R152.H0_H0 ;  /* 0x20000098ff187230 */ /* 0x001fca0000004100 */
[----:B------:R-:W-:-:S04]  /*20a0*/  FMUL R25, R24, R155 ;  /* 0x0000009b18197220 */ /* 0x000fc80000400000 */
[----:B------:R-:W-:-:S05]  /*20b0*/  FFMA R25, R26, R154, R25 ;  /* 0x0000009a1a197223 */ /* 0x000fca0000000019 */
[----:B------:R-:W-:-:S05]  /*20c0*/  F2FP.F16.F32.PACK_AB R25, RZ, R25 ;  /* 0x00000019ff19723e */ /* 0x000fca00000000ff */
[----:B------:R2:W-:Y:S01]  /*20d0*/  @P2 STG.E.U16 desc[UR36][R10.64], R25 ;  /* 0x000000190a002986 */ /* 0x0005e2000c101524 */
[----:B------:R-:W-:Y:S05]  /*20e0*/  @!P0 BRA `(.L_x_34) ;  /* 0x0000000000048947 */ /* 0x000fea0003800000 */
[----:B------:R0:W5:Y:S02]  /*20f0*/  LDG.E.LTC128B.U16 R152, desc[UR36][R8.64+0x2] ;  /* 0x0000022408987981 */ /* 0x000164000c1e1520 */
.L_x_34:
[----:B------:R-:W-:Y:S05]  /*2100*/  BSYNC B1 ;  /* 0x0000000000017941 */ /* 0x000fea0003800000 */
.L_x_33:
[----:B-----5:R-:W-:Y:S01]  /*2110*/  HADD2.F32 R12, -RZ, R152.H0_H0 ;  /* 0x20000098ff0c7230 */ /* 0x020fe20000004100 */
[----:B------:R-:W-:Y:S01]  /*2120*/  ISETP.GT.AND P1, PT, R3, 0x8, PT ;  /* 0x000000080300780c */ /* 0x000fe20003f24270 */
[----:B------:R-:W-:Y:S03]  /*2130*/  BSSY B1, `(.L_x_35) ;  /* 0x0000008000017945 */ /* 0x000fe60003800000 */
[----:B------:R-:W-:Y:S01]  /*2140*/  FMUL R12, R12, R155 ;  /* 0x0000009b0c0c7220 */ /* 0x000fe20000400000 */
[----:B------:R-:W-:-:S03]  /*2150*/  ISETP.GT.AND P2, PT, R0, RZ, P1 ;  /* 0x000000ff0000720c */ /* 0x000fc60000f44270 */
[----:B------:R-:W-:-:S05]  /*2160*/  FFMA R12, R27, R154, R12 ;  /* 0x0000009a1b0c7223 */ /* 0x000fca000000000c */
[----:B------:R-:W-:-:S05]  /*2170*/  F2FP.F16.F32.PACK_AB R12, RZ, R12 ;  /* 0x0000000cff0c723e */ /* 0x000fca00000000ff */
[----:B------:R3:W-:Y:S01]  /*2180*/  @P0 STG.E.U16 desc[UR36][R10.64+0x2], R12 ;  /* 0x0000020c0a000986 */ /* 0x0007e2000c101524 */
[----:B------:R-:W-:Y:S05]  /*2190*/  @!P2 BRA `(.L_x_36) ;  /* 0x000000000004a947 */ /* 0x000fea0003800000 */
[----:B------:R4:W5:Y:S02]  /*21a0*/  LDG.E.LTC128B.U16 R152, desc[UR36][R6.64+0x10] ;  /* 0x0000102406987981 */ /* 0x000964000c1e1520 */
.L_x_36:
[----:B------:R-:W-:Y:S05]  /*21b0*/  BSYNC B1 ;  /* 0x0000000000017941 */ /* 0x000fea0003800000 */
.L_x_35:
[----:B---3-5:R-:W-:Y:S01]  /*21c0*/  HADD2.F32 R12, -RZ, R152.H0_H0 ;  /* 0x20000098ff0c7230 */ /* 0x028fe20000004100 */
        /* <DEDUP_REMOVED lines=9> */
.L_x_38:
[----:B------:R-:W-:Y:S05]  /*2260*/  BSYNC B1 ;  /* 0x0000000000017941 */ /* 0x000fea0003800000 */
.L_x_37:
[----:B-----5:R-:W-:Y:S01]  /*2270*/  HADD2.F32 R12, -RZ, R152.H0_H0 ;  /* 0x20000098ff0c7230 */ /* 0x020fe20000004100 */
[----:B------:R-:W-:Y:S01]  /*2280*/  ISETP.GT.AND P1, PT, R0, 0x8, P1 ;  /* 0x000000080000780c */ /* 0x000fe20000f24270 */
[----:B------:R-:W-:Y:S03]  /*2290*/  BSSY B1, `(.L_x_39) ;  /* 0x0000007000017945 */ /* 0x000fe60003800000 */
[----:B------:R-:W-:-:S04]  /*22a0*/  FMUL R12, R12, R155 ;  /* 0x0000009b0c0c7220 */ /* 0x000fc80000400000 */
[----:B------:R-:W-:-:S05]  /*22b0*/  FFMA R12, R29, R154, R12 ;  /* 0x0000009a1d0c7223 */ /* 0x000fca000000000c */
[----:B------:R-:W-:-:S05]  /*22c0*/  F2FP.F16.F32.PACK_AB R12, RZ, R12 ;  /* 0x0000000cff0c723e */ /* 0x000fca00000000ff */
[----:B------:R0:W-:Y:S01]  /*22d0*/  @P3 STG.E.U16 desc[UR36][R4.64+0x12], R12 ;  /* 0x0000120c04003986 */ /* 0x0001e2000c101524 */
[----:B------:R-:W-:Y:S05]  /*22e0*/  @!P1 BRA `(.L_x_40) ;  /* 0x0000000000049947 */ /* 0x000fea0003800000 */
[----:B------:R0:W5:Y:S02]  /*22f0*/  LDG.E.LTC128B.U16 R152, desc[UR36][R8.64+0x10] ;  /* 0x0000102408987981 */ /* 0x000164000c1e1520 */
.L_x_40:
[----:B------:R-:W-:Y:S05]  /*2300*/  BSYNC B1 ;  /* 0x0000000000017941 */ /* 0x000fea0003800000 */
.L_x_39:
[----:B0----5:R-:W-:Y:S01]  /*2310*/  HADD2.F32 R12, -RZ, R152.H0_H0 ;  /* 0x20000098ff0c7230 */ /* 0x021fe20000004100 */
[----:B------:R-:W-:Y:S01]  /*2320*/  ISETP.GT.AND P0, PT, R0, 0x8, P0 ;  /* 0x000000080000780c */ /* 0x000fe20000704270 */
[----:B------:R-:W-:Y:S03]  /*2330*/  BSSY B1, `(.L_x_41) ;  /* 0x0000007000017945 */ /* 0x000fe60003800000 */
[----:B---3--:R-:W-:-:S04]  /*2340*/  FMUL R13, R12, R155 ;  /* 0x0000009b0c0d7220 */ /* 0x008fc80000400000 */
[----:B------:R-:W-:-:S05]  /*2350*/  FFMA R13, R30, R154, R13 ;  /* 0x0000009a1e0d7223 */ /* 0x000fca000000000d */
[----:B------:R-:W-:-:S05]  /*2360*/  F2FP.F16.F32.PACK_AB R13, RZ, R13 ;  /* 0x0000000dff0d723e */ /* 0x000fca00000000ff */
[----:B------:R0:W-:Y:S01]  /*2370*/  @P1 STG.E.U16 desc[UR36][R10.64+0x10], R13 ;  /* 0x0000100d0a001986 */ /* 0x0001e2000c101524 */
[----:B------:R-:W-:Y:S05]  /*2380*/  @!P0 BRA `(.L_x_42) ;  /* 0x0000000000048947 */ /* 0x000fea0003800000 */
[----:B------:R3:W5:Y:S02]  /*2390*/  LDG.E.LTC128B.U16 R152, desc[UR36][R8.64+0x12] ;  /* 0x0000122408987981 */ /* 0x000764000c1e1520 */
.L_x_42:
[----:B------:R-:W-:Y:S05]  /*23a0*/  BSYNC B1 ;  /* 0x0000000000017941 */ /* 0x000fea0003800000 */
.L_x_41:
        /* <DEDUP_REMOVED lines=10> */
.L_x_44:
[----:B------:R-:W-:Y:S05]  /*2450*/  BSYNC B1 ;  /* 0x0000000000017941 */ /* 0x000fea0003800000 */
.L_x_43:
[----:B0----5:R-:W-:Y:S01]  /*2460*/  HADD2.F32 R12, -RZ, R152.H0_H0 ;  /* 0x20000098ff0c7230 */ /* 0x021fe20000004100 */
        /* <DEDUP_REMOVED lines=9> */
.L_x_46:
[----:B------:R-:W-:Y:S05]  /*2500*/  BSYNC B1 ;  /* 0x0000000000017941 */ /* 0x000fea0003800000 */
.L_x_45:
        /* <DEDUP_REMOVED lines=9> */
.L_x_48:
[----:B------:R-:W-:Y:S05]  /*25a0*/  BSYNC B1 ;  /* 0x0000000000017941 */ /* 0x000fea0003800000 */
.L_x_47:
[----:B0----5:R-:W-:Y:S01]  /*25b0*/  HADD2.F32 R12, -RZ, R152.H0_H0 ;  /* 0x20000098ff0c7230 */ /* 0x021fe20000004100 */
        /* <DEDUP_REMOVED lines=8> */
.L_x_50:
[----:B------:R-:W-:Y:S05]  /*2640*/  BSYNC B1 ;  /* 0x0000000000017941 */ /* 0x000fea0003800000 */
.L_x_49:
        /* <DEDUP_REMOVED lines=10> */
.L_x_52:
[----:B------:R-:W-:Y:S05]  /*26f0*/  BSYNC B1 ;  /* 0x0000000000017941 */ /* 0x000fea0003800000 */
.L_x_51:
        /* <DEDUP_REMOVED lines=10> */
.L_x_54:
[----:B------:R-:W-:Y:S05]  /*27a0*/  BSYNC B1 ;  /* 0x0000000000017941 */ /* 0x000fea0003800000 */
.L_x_53:
        /* <DEDUP_REMOVED lines=9> */
.L_x_56:
[----:B------:R-:W-:Y:S05]  /*2840*/  BSYNC B1 ;  /* 0x0000000000017941 */ /* 0x000fea0003800000 */
.L_x_55:
        /* <DEDUP_REMOVED lines=9> */
.L_x_58:
[----:B------:R-:W-:Y:S05]  /*28e0*/  BSYNC B1 ;  /* 0x0000000000017941 */ /* 0x000fea0003800000 */
.L_x_57:
        /* <DEDUP_REMOVED lines=10> */
.L_x_60:
[----:B------:R-:W-:Y:S05]  /*2990*/  BSYNC B1 ;  /* 0x0000000000017941 */ /* 0x000fea0003800000 */
.L_x_59:
        /* <DEDUP_REMOVED lines=10> */
.L_x_62:
[----:B------:R-:W-:Y:S05]  /*2a40*/  BSYNC B1 ;  /* 0x0000000000017941 */ /* 0x000fea0003800000 */
.L_x_61:
        /* <DEDUP_REMOVED lines=9> */
.L_x_64:
[----:B------:R-:W-:Y:S05]  /*2ae0*/  BSYNC B1 ;  /* 0x0000000000017941 */ /* 0x000fea0003800000 */
.L_x_63:
        /* <DEDUP_REMOVED lines=9> */
.L_x_66:
[----:B------:R-:W-:Y:S05]  /*2b80*/  BSYNC B1 ;  /* 0x0000000000017941 */ /* 0x000fea0003800000 */
.L_x_65:
        /* <DEDUP_REMOVED lines=10> */
.L_x_68:
[----:B------:R-:W-:Y:S05]  /*2c30*/  BSYNC B1 ;  /* 0x0000000000017941 */ /* 0x000fea0003800000 */
.L_x_67:
        /* <DEDUP_REMOVED lines=10> */
.L_x_70:
[----:B------:R-:W-:Y:S05]  /*2ce0*/  BSYNC B1 ;  /* 0x0000000000017941 */ /* 0x000fea0003800000 */
.L_x_69:
        /* <DEDUP_REMOVED lines=9> */
.L_x_72:
[----:B------:R-:W-:Y:S05]  /*2d80*/  BSYNC B1 ;  /* 0x0000000000017941 */ /* 0x000fea0003800000 */
.L_x_71:
        /* <DEDUP_REMOVED lines=9> */
.L_x_74:
[----:B------:R-:W-:Y:S05]  /*2e20*/  BSYNC B1 ;  /* 0x0000000000017941 */ /* 0x000fea0003800000 */
.L_x_73:
        /* <DEDUP_REMOVED lines=10> */
.L_x_76:
[----:B------:R-:W-:Y:S05]  /*2ed0*/  BSYNC B1 ;  /* 0x0000000000017941 */ /* 0x000fea0003800000 */
.L_x_75:
        /* <DEDUP_REMOVED lines=10> */
.L_x_78:
[----:B------:R-:W-:Y:S05]  /*2f80*/  BSYNC B1 ;  /* 0x0000000000017941 */ /* 0x000fea0003800000 */
.L_x_77:
        /* <DEDUP_REMOVED lines=9> */
.L_x_80:
[----:B------:R-:W-:Y:S05]  /*3020*/  BSYNC B1 ;  /* 0x0000000000017941 */ /* 0x000fea0003800000 */
.L_x_79:
        /* <DEDUP_REMOVED lines=9> */
.L_x_82:
[----:B------:R-:W-:Y:S05]  /*30c0*/  BSYNC B1 ;  /* 0x0000000000017941 */ /* 0x000fea0003800000 */
.L_x_81:
        /* <DEDUP_REMOVED lines=10> */
.L_x_84:
[----:B------:R-:W-:Y:S05]  /*3170*/  BSYNC B1 ;  /* 0x0000000000017941 */ /* 0x000fea0003800000 */
.L_x_83:
        /* <DEDUP_REMOVED lines=10> */
.L_x_86:
[----:B------:R-:W-:Y:S05]  /*3220*/  BSYNC B1 ;  /* 0x0000000000017941 */ /* 0x000fea0003800000 */
.L_x_85:
        /* <DEDUP_REMOVED lines=9> */
.L_x_88:
[----:B------:R-:W-:Y:S05]  /*32c0*/  BSYNC B1 ;  /* 0x0000000000017941 */ /* 0x000fea0003800000 */
.L_x_87:
        /* <DEDUP_REMOVED lines=9> */
.L_x_90:
[----:B------:R-:W-:Y:S05]  /*3360*/  BSYNC B1 ;  /* 0x0000000000017941 */ /* 0x000fea0003800000 */
.L_x_89:
        /* <DEDUP_REMOVED lines=10> */
.L_x_92:
[----:B------:R-:W-:Y:S05]  /*3410*/  BSYNC B1 ;  /* 0x0000000000017941 */ /* 0x000fea0003800000 */
.L_x_91:
        /* <DEDUP_REMOVED lines=10> */
.L_x_94:
[----:B------:R-:W-:Y:S05]  /*34c0*/  BSYNC B1 ;  /* 0x0000000000017941 */ /* 0x000fea0003800000 */
.L_x_93:
        /* <DEDUP_REMOVED lines=9> */
.L_x_96:
[----:B------:R-:W-:Y:S05]  /*3560*/  BSYNC B1 ;  /* 0x0000000000017941 */ /* 0x000fea0003800000 */
.L_x_95:
        /* <DEDUP_REMOVED lines=9> */
.L_x_98:
[----:B------:R-:W-:Y:S05]  /*3600*/  BSYNC B1 ;  /* 0x0000000000017941 */ /* 0x000fea0003800000 */
.L_x_97:
        /* <DEDUP_REMOVED lines=10> */
.L_x_100:
[----:B------:R-:W-:Y:S05]  /*36b0*/  BSYNC B1 ;  /* 0x0000000000017941 */ /* 0x000fea0003800000 */
.L_x_99:
        /* <DEDUP_REMOVED lines=10> */
.L_x_102:
[----:B------:R-:W-:Y:S05]  /*3760*/  BSYNC B1 ;  /* 0x0000000000017941 */ /* 0x000fea0003800000 */
.L_x_101:
        /* <DEDUP_REMOVED lines=9> */
.L_x_104:
[----:B------:R-:W-:Y:S05]  /*3800*/  BSYNC B1 ;  /* 0x0000000000017941 */ /* 0x000fea0003800000 */
.L_x_103:
        /* <DEDUP_REMOVED lines=9> */
.L_x_106:
[----:B------:R-:W-:Y:S05]  /*38a0*/  BSYNC B1 ;  /* 0x0000000000017941 */ /* 0x000fea0003800000 */
.L_x_105:
        /* <DEDUP_REMOVED lines=10> */
.L_x_108:
[----:B------:R-:W-:Y:S05]  /*3950*/  BSYNC B1 ;  /* 0x0000000000017941 */ /* 0x000fea0003800000 */
.L_x_107:
        /* <DEDUP_REMOVED lines=10> */
.L_x_110:
[----:B------:R-:W-:Y:S05]  /*3a00*/  BSYNC B1 ;  /* 0x0000000000017941 */ /* 0x000fea0003800000 */
.L_x_109:
        /* <DEDUP_REMOVED lines=9> */
.L_x_112:
[----:B------:R-:W-:Y:S05]  /*3aa0*/  BSYNC B1 ;  /* 0x0000000000017941 */ /* 0x000fea0003800000 */
.L_x_111:
        /* <DEDUP_REMOVED lines=9> */
.L_x_114:
[----:B------:R-:W-:Y:S05]  /*3b40*/  BSYNC B1 ;  /* 0x0000000000017941 */ /* 0x000fea0003800000 */
.L_x_113:
        /* <DEDUP_REMOVED lines=10> */
.L_x_116:
[----:B------:R-:W-:Y:S05]  /*3bf0*/  BSYNC B1 ;  /* 0x0000000000017941 */ /* 0x000fea0003800000 */
.L_x_115:
        /* <DEDUP_REMOVED lines=10> */
.L_x_118:
[----:B------:R-:W-:Y:S05]  /*3ca0*/  BSYNC B1 ;  /* 0x0000000000017941 */ /* 0x000fea0003800000 */
.L_x_117:
        /* <DEDUP_REMOVED lines=9> */
.L_x_120:
[----:B------:R-:W-:Y:S05]  /*3d40*/  BSYNC B1 ;  /* 0x0000000000017941 */ /* 0x000fea0003800000 */
.L_x_119:
        /* <DEDUP_REMOVED lines=9> */
.L_x_122:
[----:B------:R-:W-:Y:S05]  /*3de0*/  BSYNC B1 ;  /* 0x0000000000017941 */ /* 0x000fea0003800000 */
.L_x_121:
        /* <DEDUP_REMOVED lines=10> */
.L_x_124:
[----:B------:R-:W-:Y:S05]  /*3e90*/  BSYNC B1 ;  /* 0x0000000000017941 */ /* 0x000fea0003800000 */
.L_x_123:
        /* <DEDUP_REMOVED lines=10> */
.L_x_126:
[----:B------:R-:W-:Y:S05]  /*3f40*/  BSYNC B1 ;  /* 0x0000000000017941 */ /* 0x000fea0003800000 */
.L_x_125:
        /* <DEDUP_REMOVED lines=9> */
.L_x_128:
[----:B------:R-:W-:Y:S05]  /*3fe0*/  BSYNC B1 ;  /* 0x0000000000017941 */ /* 0x000fea0003800000 */
.L_x_127:
        /* <DEDUP_REMOVED lines=9> */
.L_x_130:
[----:B------:R-:W-:Y:S05]  /*4080*/  BSYNC B1 ;  /* 0x0000000000017941 */ /* 0x000fea0003800000 */
.L_x_129:
        /* <DEDUP_REMOVED lines=10> */
.L_x_132:
[----:B------:R-:W-:Y:S05]  /*4130*/  BSYNC B1 ;  /* 0x0000000000017941 */ /* 0x000fea0003800000 */
.L_x_131:
        /* <DEDUP_REMOVED lines=10> */
.L_x_134:
[----:B------:R-:W-:Y:S05]  /*41e0*/  BSYNC B1 ;  /* 0x0000000000017941 */ /* 0x000fea0003800000 */
.L_x_133:
        /* <DEDUP_REMOVED lines=9> */
.L_x_136:
[----:B------:R-:W-:Y:S05]  /*4280*/  BSYNC B1 ;  /* 0x0000000000017941 */ /* 0x000fea0003800000 */
.L_x_135:
        /* <DEDUP_REMOVED lines=9> */
.L_x_138:
[----:B------:R-:W-:Y:S05]  /*4320*/  BSYNC B1 ;  /* 0x0000000000017941 */ /* 0x000fea0003800000 */
.L_x_137:
        /* <DEDUP_REMOVED lines=10> */
.L_x_140:
[----:B------:R-:W-:Y:S05]  /*43d0*/  BSYNC B1 ;  /* 0x0000000000017941 */ /* 0x000fea0003800000 */
.L_x_139:
        /* <DEDUP_REMOVED lines=10> */
.L_x_142:
[----:B------:R-:W-:Y:S05]  /*4480*/  BSYNC B1 ;  /* 0x0000000000017941 */ /* 0x000fea0003800000 */
.L_x_141:
        /* <DEDUP_REMOVED lines=9> */
.L_x_144:
[----:B------:R-:W-:Y:S05]  /*4520*/  BSYNC B1 ;  /* 0x0000000000017941 */ /* 0x000fea0003800000 */
.L_x_143:
        /* <DEDUP_REMOVED lines=9> */
.L_x_146:
[----:B------:R-:W-:Y:S05]  /*45c0*/  BSYNC B1 ;  /* 0x0000000000017941 */ /* 0x000fea0003800000 */
.L_x_145:
        /* <DEDUP_REMOVED lines=10> */
.L_x_148:
[----:B------:R-:W-:Y:S05]  /*4670*/  BSYNC B1 ;  /* 0x0000000000017941 */ /* 0x000fea0003800000 */
.L_x_147:
        /* <DEDUP_REMOVED lines=10> */
.L_x_150:
[----:B------:R-:W-:Y:S05]  /*4720*/  BSYNC B1 ;  /* 0x0000000000017941 */ /* 0x000fea0003800000 */
.L_x_149:
        /* <DEDUP_REMOVED lines=9> */
.L_x_152:
[----:B------:R-:W-:Y:S05]  /*47c0*/  BSYNC B1 ;  /* 0x0000000000017941 */ /* 0x000fea0003800000 */
.L_x_151:
        /* <DEDUP_REMOVED lines=9> */
.L_x_154:
[----:B------:R-:W-:Y:S05]  /*4860*/  BSYNC B1 ;  /* 0x0000000000017941 */ /* 0x000fea0003800000 */
.L_x_153:
        /* <DEDUP_REMOVED lines=10> */
.L_x_156:
[----:B------:R-:W-:Y:S05]  /*4910*/  BSYNC B1 ;  /* 0x0000000000017941 */ /* 0x000fea0003800000 */
.L_x_155:
        /* <DEDUP_REMOVED lines=10> */
.L_x_158:
[----:B------:R-:W-:Y:S05]  /*49c0*/  BSYNC B1 ;  /* 0x0000000000017941 */ /* 0x000fea0003800000 */
.L_x_157:
        /* <DEDUP_REMOVED lines=9> */
.L_x_160:
[----:B------:R-:W-:Y:S05]  /*4a60*/  BSYNC B1 ;  /* 0x0000000000017941 */ /* 0x000fea0003800000 */
.L_x_159:
        /* <DEDUP_REMOVED lines=9> */
.L_x_162:
[----:B------:R-:W-:Y:S05]  /*4b00*/  BSYNC B1 ;  /* 0x0000000000017941 */ /* 0x000fea0003800000 */
.L_x_161:
        /* <DEDUP_REMOVED lines=10> */
.L_x_164:
[----:B------:R-:W-:Y:S05]  /*4bb0*/  BSYNC B1 ;  /* 0x0000000000017941 */ /* 0x000fea0003800000 */
.L_x_163:
        /* <DEDUP_REMOVED lines=10> */
.L_x_166:
[----:B------:R-:W-:Y:S05]  /*4c60*/  BSYNC B1 ;  /* 0x0000000000017941 */ /* 0x000fea0003800000 */
.L_x_165:
        /* <DEDUP_REMOVED lines=9> */
.L_x_168:
[----:B------:R-:W-:Y:S05]  /*4d00*/  BSYNC B1 ;  /* 0x0000000000017941 */ /* 0x000fea0003800000 */
.L_x_167:
        /* <DEDUP_REMOVED lines=9> */
.L_x_170:
[----:B------:R-:W-:Y:S05]  /*4da0*/  BSYNC B1 ;  /* 0x0000000000017941 */ /* 0x000fea0003800000 */
.L_x_169:
        /* <DEDUP_REMOVED lines=10> */
.L_x_172:
[----:B------:R-:W-:Y:S05]  /*4e50*/  BSYNC B1 ;  /* 0x0000000000017941 */ /* 0x000fea0003800000 */
.L_x_171:
        /* <DEDUP_REMOVED lines=10> */
.L_x_174:
[----:B------:R-:W-:Y:S05]  /*4f00*/  BSYNC B1 ;  /* 0x0000000000017941 */ /* 0x000fea0003800000 */
.L_x_173:
        /* <DEDUP_REMOVED lines=9> */
.L_x_176:
[----:B------:R-:W-:Y:S05]  /*4fa0*/  BSYNC B1 ;  /* 0x0000000000017941 */ /* 0x000fea0003800000 */
.L_x_175:
        /* <DEDUP_REMOVED lines=9> */
.L_x_178:
[----:B------:R-:W-:Y:S05]  /*5040*/  BSYNC B1 ;  /* 0x0000000000017941 */ /* 0x000fea0003800000 */
.L_x_177:
        /* <DEDUP_REMOVED lines=10> */
.L_x_180:
[----:B------:R-:W-:Y:S05]  /*50f0*/  BSYNC B1 ;  /* 0x0000000000017941 */ /* 0x000fea0003800000 */
.L_x_179:
        /* <DEDUP_REMOVED lines=10> */
.L_x_182:
[----:B------:R-:W-:Y:S05]  /*51a0*/  BSYNC B1 ;  /* 0x0000000000017941 */ /* 0x000fea0003800000 */
.L_x_181:
        /* <DEDUP_REMOVED lines=9> */
.L_x_184:
[----:B------:R-:W-:Y:S05]  /*5240*/  BSYNC B1 ;  /* 0x0000000000017941 */ /* 0x000fea0003800000 */
.L_x_183:
        /* <DEDUP_REMOVED lines=9> */
.L_x_186:
[----:B------:R-:W-:Y:S05]  /*52e0*/  BSYNC B1 ;  /* 0x0000000000017941 */ /* 0x000fea0003800000 */
.L_x_185:
        /* <DEDUP_REMOVED lines=10> */
.L_x_188:
[----:B------:R-:W-:Y:S05]  /*5390*/  BSYNC B1 ;  /* 0x0000000000017941 */ /* 0x000fea0003800000 */
.L_x_187:
        /* <DEDUP_REMOVED lines=10> */
.L_x_190:
[----:B------:R-:W-:Y:S05]  /*5440*/  BSYNC B1 ;  /* 0x0000000000017941 */ /* 0x000fea0003800000 */
.L_x_189:
        /* <DEDUP_REMOVED lines=9> */
.L_x_192:
[----:B------:R-:W-:Y:S05]  /*54e0*/  BSYNC B1 ;  /* 0x0000000000017941 */ /* 0x000fea0003800000 */
.L_x_191:
        /* <DEDUP_REMOVED lines=9> */
.L_x_194:
[----:B------:R-:W-:Y:S05]  /*5580*/  BSYNC B1 ;  /* 0x0000000000017941 */ /* 0x000fea0003800000 */
.L_x_193:
        /* <DEDUP_REMOVED lines=10> */
.L_x_196:
[----:B------:R-:W-:Y:S05]  /*5630*/  BSYNC B1 ;  /* 0x0000000000017941 */ /* 0x000fea0003800000 */
.L_x_195:
        /* <DEDUP_REMOVED lines=10> */
.L_x_198:
[----:B------:R-:W-:Y:S05]  /*56e0*/  BSYNC B1 ;  /* 0x0000000000017941 */ /* 0x000fea0003800000 */
.L_x_197:
        /* <DEDUP_REMOVED lines=9> */
.L_x_200:
[----:B------:R-:W-:Y:S05]  /*5780*/  BSYNC B1 ;  /* 0x0000000000017941 */ /* 0x000fea0003800000 */
.L_x_199:
        /* <DEDUP_REMOVED lines=9> */
.L_x_202:
[----:B------:R-:W-:Y:S05]  /*5820*/  BSYNC B1 ;  /* 0x0000000000017941 */ /* 0x000fea0003800000 */
.L_x_201:
        /* <DEDUP_REMOVED lines=10> */
.L_x_204:
[----:B------:R-:W-:Y:S05]  /*58d0*/  BSYNC B1 ;  /* 0x0000000000017941 */ /* 0x000fea0003800000 */
.L_x_203:
        /* <DEDUP_REMOVED lines=10> */
.L_x_206:
[----:B------:R-:W-:Y:S05]  /*5980*/  BSYNC B1 ;  /* 0x0000000000017941 */ /* 0x000fea0003800000 */
.L_x_205:
        /* <DEDUP_REMOVED lines=9> */
.L_x_208:
[----:B------:R-:W-:Y:S05]  /*5a20*/  BSYNC B1 ;  /* 0x0000000000017941 */ /* 0x000fea0003800000 */
.L_x_207:
        /* <DEDUP_REMOVED lines=9> */
.L_x_210:
[----:B------:R-:W-:Y:S05]  /*5ac0*/  BSYNC B1 ;  /* 0x0000000000017941 */ /* 0x000fea0003800000 */
.L_x_209:
        /* <DEDUP_REMOVED lines=10> */
.L_x_212:
[----:B------:R-:W-:Y:S05]  /*5b70*/  BSYNC B1 ;  /* 0x0000000000017941 */ /* 0x000fea0003800000 */
.L_x_211:
        /* <DEDUP_REMOVED lines=10> */
.L_x_214:
[----:B------:R-:W-:Y:S05]  /*5c20*/  BSYNC B1 ;  /* 0x0000000000017941 */ /* 0x000fea0003800000 */
.L_x_213:
        /* <DEDUP_REMOVED lines=9> */
.L_x_216:
[----:B------:R-:W-:Y:S05]  /*5cc0*/  BSYNC B1 ;  /* 0x0000000000017941 */ /* 0x000fea0003800000 */
.L_x_215:
        /* <DEDUP_REMOVED lines=9> */
.L_x_218:
[----:B------:R-:W-:Y:S05]  /*5d60*/  BSYNC B1 ;  /* 0x0000000000017941 */ /* 0x000fea0003800000 */
.L_x_217:
        /* <DEDUP_REMOVED lines=10> */
.L_x_220:
[----:B------:R-:W-:Y:S05]  /*5e10*/  BSYNC B1 ;  /* 0x0000000000017941 */ /* 0x000fea0003800000 */
.L_x_219:
        /* <DEDUP_REMOVED lines=10> */
.L_x_222:
[----:B------:R-:W-:Y:S05]  /*5ec0*/  BSYNC B1 ;  /* 0x0000000000017941 */ /* 0x000fea0003800000 */
.L_x_221:
        /* <DEDUP_REMOVED lines=9> */
.L_x_224:
[----:B------:R-:W-:Y:S05]  /*5f60*/  BSYNC B1 ;  /* 0x0000000000017941 */ /* 0x000fea0003800000 */
.L_x_223:
        /* <DEDUP_REMOVED lines=9> */
.L_x_226:
[----:B------:R-:W-:Y:S05]  /*6000*/  BSYNC B1 ;  /* 0x0000000000017941 */ /* 0x000fea0003800000 */
.L_x_225:
        /* <DEDUP_REMOVED lines=10> */
.L_x_228:
[----:B------:R-:W-:Y:S05]  /*60b0*/  BSYNC B1 ;  /* 0x0000000000017941 */ /* 0x000fea0003800000 */
.L_x_227:
        /* <DEDUP_REMOVED lines=10> */
.L_x_230:
[----:B------:R-:W-:Y:S05]  /*6160*/  BSYNC B1 ;  /* 0x0000000000017941 */ /* 0x000fea0003800000 */
.L_x_229:
        /* <DEDUP_REMOVED lines=9> */
.L_x_232:
[----:B------:R-:W-:Y:S05]  /*6200*/  BSYNC B1 ;  /* 0x0000000000017941 */ /* 0x000fea0003800000 */
.L_x_231:
        /* <DEDUP_REMOVED lines=9> */
.L_x_234:
[----:B------:R-:W-:Y:S05]  /*62a0*/  BSYNC B1 ;  /* 0x0000000000017941 */ /* 0x000fea0003800000 */
.L_x_233:
        /* <DEDUP_REMOVED lines=10> */
.L_x_236:
[----:B------:R-:W-:Y:S05]  /*6350*/  BSYNC B1 ;  /* 0x0000000000017941 */ /* 0x000fea0003800000 */
.L_x_235:
        /* <DEDUP_REMOVED lines=10> */
.L_x_238:
[----:B------:R-:W-:Y:S05]  /*6400*/  BSYNC B1 ;  /* 0x0000000000017941 */ /* 0x000fea0003800000 */
.L_x_237:
        /* <DEDUP_REMOVED lines=9> */
.L_x_240:
[----:B------:R-:W-:Y:S05]  /*64a0*/  BSYNC B1 ;  /* 0x0000000000017941 */ /* 0x000fea0003800000 */
.L_x_239:
        /* <DEDUP_REMOVED lines=9> */
.L_x_242:
[----:B------:R-:W-:Y:S05]  /*6540*/  BSYNC B1 ;  /* 0x0000000000017941 */ /* 0x000fea0003800000 */
.L_x_241:
        /* <DEDUP_REMOVED lines=10> */
.L_x_244:
[----:B------:R-:W-:Y:S05]  /*65f0*/  BSYNC B1 ;  /* 0x0000000000017941 */ /* 0x000fea0003800000 */
.L_x_243:
        /* <DEDUP_REMOVED lines=10> */
.L_x_246:
[----:B------:R-:W-:Y:S05]  /*66a0*/  BSYNC B1 ;  /* 0x0000000000017941 */ /* 0x000fea0003800000 */
.L_x_245:
        /* <DEDUP_REMOVED lines=9> */
.L_x_248:
[----:B------:R-:W-:Y:S05]  /*6740*/  BSYNC B1 ;  /* 0x0000000000017941 */ /* 0x000fea0003800000 */
.L_x_247:
        /* <DEDUP_REMOVED lines=9> */
.L_x_250:
[----:B------:R-:W-:Y:S05]  /*67e0*/  BSYNC B1 ;  /* 0x0000000000017941 */ /* 0x000fea0003800000 */
.L_x_249:
        /* <DEDUP_REMOVED lines=10> */
.L_x_252:
[----:B------:R-:W-:Y:S05]  /*6890*/  BSYNC B1 ;  /* 0x0000000000017941 */ /* 0x000fea0003800000 */
.L_x_251:
        /* <DEDUP_REMOVED lines=10> */
.L_x_254:
[----:B------:R-:W-:Y:S05]  /*6940*/  BSYNC B1 ;  /* 0x0000000000017941 */ /* 0x000fea0003800000 */
.L_x_253:
        /* <DEDUP_REMOVED lines=9> */
.L_x_256:
[----:B------:R-:W-:Y:S05]  /*69e0*/  BSYNC B1 ;  /* 0x0000000000017941 */ /* 0x000fea0003800000 */
.L_x_255:
        /* <DEDUP_REMOVED lines=9> */
.L_x_258:
[----:B------:R-:W-:Y:S05]  /*6a80*/  BSYNC B1 ;  /* 0x0000000000017941 */ /* 0x000fea0003800000 */
.L_x_257:
        /* <DEDUP_REMOVED lines=10> */
.L_x_260:
[----:B------:R-:W-:Y:S05]  /*6b30*/  BSYNC B1 ;  /* 0x0000000000017941 */ /* 0x000fea0003800000 */
.L_x_259:
        /* <DEDUP_REMOVED lines=10> */
.L_x_262:
[----:B------:R-:W-:Y:S05]  /*6be0*/  BSYNC B1 ;  /* 0x0000000000017941 */ /* 0x000fea0003800000 */
.L_x_261:
        /* <DEDUP_REMOVED lines=9> */
.L_x_264:
[----:B------:R-:W-:Y:S05]  /*6c80*/  BSYNC B1 ;  /* 0x0000000000017941 */ /* 0x000fea0003800000 */
.L_x_263:
        /* <DEDUP_REMOVED lines=9> */
.L_x_266:
[----:B------:R-:W-:Y:S05]  /*6d20*/  BSYNC B1 ;  /* 0x0000000000017941 */ /* 0x000fea0003800000 */
.L_x_265:
        /* <DEDUP_REMOVED lines=10> */
.L_x_268:
[----:B------:R-:W-:Y:S05]  /*6dd0*/  BSYNC B1 ;  /* 0x0000000000017941 */ /* 0x000fea0003800000 */
.L_x_267:
        /* <DEDUP_REMOVED lines=10> */
.L_x_270:
[----:B------:R-:W-:Y:S05]  /*6e80*/  BSYNC B1 ;  /* 0x0000000000017941 */ /* 0x000fea0003800000 */
.L_x_269:
        /* <DEDUP_REMOVED lines=9> */
.L_x_272:
[----:B------:R-:W-:Y:S05]  /*6f20*/  BSYNC B1 ;  /* 0x0000000000017941 */ /* 0x000fea0003800000 */
.L_x_271:
        /* <DEDUP_REMOVED lines=9> */
.L_x_274:
[----:B------:R-:W-:Y:S05]  /*6fc0*/  BSYNC B1 ;  /* 0x0000000000017941 */ /* 0x000fea0003800000 */
.L_x_273:
        /* <DEDUP_REMOVED lines=10> */
.L_x_276:
[----:B------:R-:W-:Y:S05]  /*7070*/  BSYNC B1 ;  /* 0x0000000000017941 */ /* 0x000fea0003800000 */
.L_x_275:
        /* <DEDUP_REMOVED lines=10> */
.L_x_278:
[----:B------:R-:W-:Y:S05]  /*7120*/  BSYNC B1 ;  /* 0x0000000000017941 */ /* 0x000fea0003800000 */
.L_x_277:
[----:B01--45:R-:W-:Y:S01]  /*7130*/  HADD2.F32 R6, -RZ, R152.H0_H0 ;  /* 0x20000098ff067230 */ /* 0x033fe20000004100 */
        /* <DEDUP_REMOVED lines=8> */
.L_x_280:
[----:B------:R-:W-:Y:S05]  /*71c0*/  BSYNC B1 ;  /* 0x0000000000017941 */ /* 0x000fea0003800000 */
.L_x_279:
[----:B0-2--5:R-:W-:Y:S01]  /*71d0*/  HADD2.F32 R4, -RZ, R152.H0_H0 ;  /* 0x20000098ff047230 */ /* 0x025fe20000004100 */
[----:B------:R-:W-:Y:S01]  /*71e0*/  ISETP.GT.AND P0, PT, R0, 0x8, P0 ;  /* 0x000000080000780c */ /* 0x000fe20000704270 */
[----:B------:R-:W-:Y:S01]  /*71f0*/  @P1 IMAD.MOV.U32 R5, RZ, RZ, R11 ;  /* 0x000000ffff051224 */ /* 0x000fe200078e000b */
[----:B------:R-:W-:Y:S02]  /*7200*/  BSSY B1, `(.L_x_281) ;  /* 0x0000008000017945 */ /* 0x000fe40003800000 */
[----:B------:R-:W-:Y:S01]  /*7210*/  FMUL R3, R4, R155 ;  /* 0x0000009b04037220 */ /* 0x000fe20000400000 */
[----:B------:R-:W-:-:S03]  /*7220*/  @P1 IMAD.MOV.U32 R4, RZ, RZ, R10 ;  /* 0x000000ffff041224 */ /* 0x000fc600078e000a */
[----:B------:R-:W-:-:S05]  /*7230*/  FFMA R3, R150, R154, R3 ;  /* 0x0000009a96037223 */ /* 0x000fca0000000003 */
[----:B------:R-:W-:-:S05]  /*7240*/  F2FP.F16.F32.PACK_AB R3, RZ, R3 ;  /* 0x00000003ff03723e */ /* 0x000fca00000000ff */
[----:B------:R0:W-:Y:S01]  /*7250*/  @P1 STG.E.U16 desc[UR36][R4.64+0x1f0], R3 ;  /* 0x0001f00304001986 */ /* 0x0001e2000c101524 */
[----:B------:R-:W-:Y:S05]  /*7260*/  @!P0 BRA `(.L_x_282) ;  /* 0x0000000000048947 */ /* 0x000fea0003800000 */
[----:B------:R2:W5:Y:S02]  /*7270*/  LDG.E.LTC128B.U16 R152, desc[UR36][R8.64+0x1f2] ;  /* 0x0001f22408987981 */ /* 0x000564000c1e1520 */
.L_x_282:
[----:B------:R-:W-:Y:S05]  /*7280*/  BSYNC B1 ;  /* 0x0000000000017941 */ /* 0x000fea0003800000 */
.L_x_281:
[----:B------:R-:W-:Y:S05]  /*7290*/  @!P0 BRA `(.L_x_283) ;  /* 0x0000002400308947 */ /* 0x000fea0003800000 */
[----:B-----5:R-:W-:-:S05]  /*72a0*/  HADD2.F32 R152, -RZ, R152.H0_H0 ;  /* 0x20000098ff987230 */ /* 0x020fca0000004100 */
[----:B------:R-:W-:-:S04]  /*72b0*/  FMUL R152, R152, R155 ;  /* 0x0000009b98987220 */ /* 0x000fc80000400000 */
[----:B------:R-:W-:-:S05]  /*72c0*/  FFMA R152, R151, R154, R152 ;  /* 0x0000009a97987223 */ /* 0x000fca0000000098 */
[----:B------:R-:W-:-:S05]  /*72d0*/  F2FP.F16.F32.PACK_AB R152, RZ, R152 ;  /* 0x00000098ff98723e */ /* 0x000fca00000000ff */
[----:B------:R4:W-:Y:S01]  /*72e0*/  STG.E.U16 desc[UR36][R10.64+0x1f2], R152 ;  /* 0x0001f2980a007986 */ /* 0x0009e2000c101524 */
[----:B------:R-:W-:Y:S05]  /*72f0*/  BRA `(.L_x_283) ;  /* 0x0000002400187947 */ /* 0x000fea0003800000 */
.L_x_30:
[----:B------:R-:W-:Y:S01]  /*7300*/  ISETP.GT.AND P0, PT, R3, 0x1, PT ;  /* 0x000000010300780c */ /* 0x000fe20003f04270 */
[----:B------:R-:W-:Y:S01]  /*7310*/  ULDC.64 UR4, c[0x0][0x5c0] ;  /* 0x0001700000047ab9 */ /* 0x000fe20000000a00 */
[-C--:B------:R-:W-:Y:S01]  /*7320*/  FMUL R24, R24, R154.reuse ;  /* 0x0000009a18187220 */ /* 0x080fe20000400000 */
[-C--:B------:R-:W-:Y:S01]  /*7330*/  FMUL R25, R25, R154.reuse ;  /* 0x0000009a19197220 */ /* 0x080fe20000400000 */
[----:B------:R-:W-:Y:S01]  /*7340*/  ISETP.GT.AND P3, PT, R0, RZ, P0 ;  /* 0x000000ff0000720c */ /* 0x000fe20000764270 */
[-C--:B------:R-:W-:Y:S01]  /*7350*/  FMUL R26, R26, R154.reuse ;  /* 0x0000009a1a1a7220 */ /* 0x080fe20000400000 */
[----:B------:R-:W-:Y:S01]  /*7360*/  LEA R4, P4, R160, UR4, 0x1 ;  /* 0x00000004a0047c11 */ /* 0x000fe2000f8808ff */
[----:B------:R-:W-:Y:S01]  /*7370*/  FMUL R27, R27, R154 ;  /* 0x0000009a1b1b7220 */ /* 0x000fe20000400000 */
[----:B------:R-:W-:Y:S01]  /*7380*/  F2FP.F16.F32.PACK_AB R24, RZ, R24 ;  /* 0x00000018ff18723e */ /* 0x000fe200000000ff */
[-C--:B------:R-:W-:Y:S01]  /*7390*/  FMUL R28, R28, R154.reuse ;  /* 0x0000009a1c1c7220 */ /* 0x080fe20000400000 */
[----:B------:R-:W-:Y:S01]  /*73a0*/  LEA.HI.X R5, R160, UR5, R169, 0x1, P4 ;  /* 0x00000005a0057c11 */ /* 0x000fe2000a0f0ca9 */
[-C--:B------:R-:W-:Y:S01]  /*73b0*/  FMUL R29, R29, R154.reuse ;  /* 0x0000009a1d1d7220 */ /* 0x080fe20000400000 */
[----:B------:R-:W-:Y:S01]  /*73c0*/  F2FP.F16.F32.PACK_AB R25, RZ, R25 ;  /* 0x00000019ff19723e */ /* 0x000fe200000000ff */
[-C--:B------:R-:W-:Y:S01]  /*73d0*/  FMUL R30, R30, R154.reuse ;  /* 0x0000009a1e1e7220 */ /* 0x080fe20000400000 */
[----:B------:R-:W-:Y:S01]  /*73e0*/  SHF.L.U64.HI R11, R10, 0x4, R11 ;  /* 0x000000040a0b7819 */ /* 0x000fe2000001020b */
[----:B------:R-:W-:Y:S01]  /*73f0*/  @P1 STG.E.U16 desc[UR36][R4.64], R24 ;  /* 0x0000001804001986 */ /* 0x000fe2000c101524 */
[----:B------:R-:W-:Y:S01]  /*7400*/  ISETP.GT.AND P1, PT, R3, 0x8, PT ;  /* 0x000000080300780c */ /* 0x000fe20003f24270 */
[----:B------:R-:W-:Y:S01]  /*7410*/  FMUL R31, R31, R154 ;  /* 0x0000009a1f1f7220 */ /* 0x000fe20000400000 */
[----:B------:R-:W-:Y:S01]  /*7420*/  ISETP.GT.AND P4, PT, R0, 0x8, P0 ;  /* 0x000000080000780c */ /* 0x000fe20000784270 */
[----:B------:R-:W-:Y:S01]  /*7430*/  @P3 STG.E.U16 desc[UR36][R4.64+0x2], R25 ;  /* 0x0000021904003986 */ /* 0x000fe2000c101524 */
[----:B------:R-:W-:Y:S01]  /*7440*/  LEA R6, P3, R10, R4, 0x4 ;  /* 0x000000040a067211 */ /* 0x000fe200078620ff */
[-C--:B------:R-:W-:Y:S01]  /*7450*/  FMUL R32, R32, R154.reuse ;  /* 0x0000009a20207220 */ /* 0x080fe20000400000 */
[C---:B------:R-:W-:Y:S01]  /*7460*/  ISETP.GT.AND P2, PT, R0.reuse, 0x8, P2 ;  /* 0x000000080000780c */ /* 0x040fe20001744270 */
[-C--:B------:R-:W-:Y:S01]  /*7470*/  FMUL R33, R33, R154.reuse ;  /* 0x0000009a21217220 */ /* 0x080fe20000400000 */
[----:B------:R-:W-:Y:S01]  /*7480*/  ISETP.GT.AND P0, PT, R3, 0x9, PT ;  /* 0x000000090300780c */ /* 0x000fe20003f04270 */
[----:B------:R-:W-:Y:S01]  /*7490*/  IMAD.X R7, R11, 0x1, R5, P3 ;  /* 0x000000010b077824 */ /* 0x000fe200018e0605 */
[----:B------:R-:W-:Y:S01]  /*74a0*/  ISETP.GT.AND P5, PT, R0, RZ, P1 ;  /* 0x000000ff0000720c */ /* 0x000fe20000fa4270 */
[-C--:B------:R-:W-:Y:S01]  /*74b0*/  FMUL R34, R34, R154.reuse ;  /* 0x0000009a22227220 */ /* 0x080fe20000400000 */
[----:B------:R-:W-:Y:S01]  /*74c0*/  ISETP.GT.AND P3, PT, R0, RZ, P0 ;  /* 0x000000ff0000720c */ /* 0x000fe20000764270 */
[----:B------:R-:W-:Y:S01]  /*74d0*/  FMUL R35, R35, R154 ;  /* 0x0000009a23237220 */ /* 0x000fe20000400000 */
[----:B------:R-:W-:Y:S01]  /*74e0*/  F2FP.F16.F32.PACK_AB R26, RZ, R26 ;  /* 0x0000001aff1a723e */ /* 0x000fe200000000ff */
[-C--:B------:R-:W-:Y:S01]  /*74f0*/  FMUL R36, R36, R154.reuse ;  /* 0x0000009a24247220 */ /* 0x080fe20000400000 */
[----:B------:R-:W-:Y:S01]  /*7500*/  F2FP.F16.F32.PACK_AB R27, RZ, R27 ;  /* 0x0000001bff1b723e */ /* 0x000fe200000000ff */
[----:B------:R-:W-:Y:S01]  /*7510*/  FMUL R37, R37, R154 ;  /* 0x0000009a25257220 */ /* 0x000fe20000400000 */
[----:B------:R-:W-:Y:S01]  /*7520*/  F2FP.F16.F32.PACK_AB R28, RZ, R28 ;  /* 0x0000001cff1c723e */ /* 0x000fe200000000ff */
[----:B------:R-:W-:Y:S01]  /*7530*/  @P2 STG.E.U16 desc[UR36][R6.64], R26 ;  /* 0x0000001a06002986 */ /* 0x000fe2000c101524 */
[----:B------:R-:W-:Y:S01]  /*7540*/  F2FP.F16.F32.PACK_AB R29, RZ, R29 ;  /* 0x0000001dff1d723e */ /* 0x000fe200000000ff */
[-C--:B------:R-:W-:Y:S01]  /*7550*/  FMUL R38, R38, R154.reuse ;  /* 0x0000009a26267220 */ /* 0x080fe20000400000 */
[C---:B------:R-:W-:Y:S01]  /*7560*/  ISETP.GT.AND P2, PT, R0.reuse, 0x8, P1 ;  /* 0x000000080000780c */ /* 0x040fe20000f44270 */
[----:B------:R-:W-:Y:S01]  /*7570*/  @P4 STG.E.U16 desc[UR36][R6.64+0x2], R27 ;  /* 0x0000021b06004986 */ /* 0x000fe2000c101524 */
[----:B------:R-:W-:Y:S01]  /*7580*/  ISETP.GT.AND P1, PT, R3, 0x10, PT ;  /* 0x000000100300780c */ /* 0x000fe20003f24270 */
[----:B------:R-:W-:Y:S01]  /*7590*/  FMUL R39, R39, R154 ;  /* 0x0000009a27277220 */ /* 0x000fe20000400000 */
[----:B------:R-:W-:Y:S01]  /*75a0*/  F2FP.F16.F32.PACK_AB R30, RZ, R30 ;  /* 0x0000001eff1e723e */ /* 0x000fe200000000ff */
[----:B------:R-:W-:Y:S01]  /*75b0*/  @P5 STG.E.U16 desc[UR36][R4.64+0x10], R28 ;  /* 0x0000101c04005986 */ /* 0x000fe2000c101524 */
[----:B------:R-:W-:Y:S01]  /*75c0*/  ISETP.GT.AND P4, PT, R0, RZ, P1 ;  /* 0x000000ff0000720c */ /* 0x000fe20000f84270 */
[-C--:B------:R-:W-:Y:S01]  /*75d0*/  FMUL R40, R40, R154.reuse ;  /* 0x0000009a28287220 */ /* 0x080fe20000400000 */
[----:B------:R-:W-:Y:S01]  /*75e0*/  F2FP.F16.F32.PACK_AB R31, RZ, R31 ;  /* 0x0000001fff1f723e */ /* 0x000fe200000000ff */
[----:B------:R-:W-:Y:S01]  /*75f0*/  @P3 STG.E.U16 desc[UR36][R4.64+0x12], R29 ;  /* 0x0000121d04003986 */ /* 0x000fe2000c101524 */
[----:B------:R-:W-:Y:S01]  /*7600*/  ISETP.GT.AND P3, PT, R0, 0x8, P0 ;  /* 0x000000080000780c */ /* 0x000fe20000764270 */
[----:B------:R-:W-:Y:S01]  /*7610*/  FMUL R41, R41, R154 ;  /* 0x0000009a29297220 */ /* 0x000fe20000400000 */
[----:B------:R-:W-:Y:S01]  /*7620*/  ISETP.GT.AND P0, PT, R3, 0x11, PT ;  /* 0x000000110300780c */ /* 0x000fe20003f04270 */
[----:B------:R-:W-:Y:S01]  /*7630*/  @P2 STG.E.U16 desc[UR36][R6.64+0x10], R30 ;  /* 0x0000101e06002986 */ /* 0x000fe2000c101524 */
[----:B------:R-:W-:Y:S01]  /*7640*/  F2FP.F16.F32.PACK_AB R32, RZ, R32 ;  /* 0x00000020ff20723e */ /* 0x000fe200000000ff */
[-C--:B------:R-:W-:Y:S01]  /*7650*/  FMUL R42, R42, R154.reuse ;  /* 0x0000009a2a2a7220 */ /* 0x080fe20000400000 */
[C---:B------:R-:W-:Y:S01]  /*7660*/  ISETP.GT.AND P5, PT, R0.reuse, RZ, P0 ;  /* 0x000000ff0000720c */ /* 0x040fe200007a4270 */
[-C--:B------:R-:W-:Y:S01]  /*7670*/  FMUL R43, R43, R154.reuse ;  /* 0x0000009a2b2b7220 */ /* 0x080fe20000400000 */
[----:B------:R-:W-:Y:S01]  /*7680*/  ISETP.GT.AND P2, PT, R0, 0x8, P1 ;  /* 0x000000080000780c */ /* 0x000fe20000f44270 */
[-C--:B------:R-:W-:Y:S01]  /*7690*/  FMUL R44, R44, R154.reuse ;  /* 0x0000009a2c2c7220 */ /* 0x080fe20000400000 */
[----:B------:R-:W-:Y:S01]  /*76a0*/  ISETP.GT.AND P1, PT, R3, 0x18, PT ;  /* 0x000000180300780c */ /* 0x000fe20003f24270 */
[-C--:B------:R-:W-:Y:S01]  /*76b0*/  FMUL R45, R45, R154.reuse ;  /* 0x0000009a2d2d7220 */ /* 0x080fe20000400000 */
[----:B------:R-:W-:Y:S01]  /*76c0*/  F2FP.F16.F32.PACK_AB R33, RZ, R33 ;  /* 0x00000021ff21723e */ /* 0x000fe200000000ff */
[----:B------:R-:W-:Y:S01]  /*76d0*/  @P3 STG.E.U16 desc[UR36][R6.64+0x12], R31 ;  /* 0x0000121f06003986 */ /* 0x000fe2000c101524 */
[----:B------:R-:W-:Y:S01]  /*76e0*/  ISETP.GT.AND P3, PT, R0, 0x8, P0 ;  /* 0x000000080000780c */ /* 0x000fe20000764270 */
[-C--:B------:R-:W-:Y:S01]  /*76f0*/  FMUL R46, R46, R154.reuse ;  /* 0x0000009a2e2e7220 */ /* 0x080fe20000400000 */
[----:B------:R-:W-:Y:S01]  /*7700*/  ISETP.GT.AND P0, PT, R3, 0x19, PT ;  /* 0x000000190300780c */ /* 0x000fe20003f04270 */
[----:B------:R-:W-:Y:S01]  /*7710*/  @P4 STG.E.U16 desc[UR36][R4.64+0x20], R32 ;  /* 0x0000202004004986 */ /* 0x000fe2000c101524 */
[C---:B------:R-:W-:Y:S01]  /*7720*/  ISETP.GT.AND P4, PT, R0.reuse, RZ, P1 ;  /* 0x000000ff0000720c */ /* 0x040fe20000f84270 */
[----:B------:R-:W-:Y:S01]  /*7730*/  FMUL R47, R47, R154 ;  /* 0x0000009a2f2f7220 */ /* 0x000fe20000400000 */
[----:B------:R-:W-:Y:S01]  /*7740*/  F2FP.F16.F32.PACK_AB R34, RZ, R34 ;  /* 0x00000022ff22723e */ /* 0x000fe200000000ff */
[----:B------:R-:W-:Y:S01]  /*7750*/  @P5 STG.E.U16 desc[UR36][R4.64+0x22], R33 ;  /* 0x0000222104005986 */ /* 0x000fe2000c101524 */
[----:B------:R-:W-:Y:S01]  /*7760*/  ISETP.GT.AND P5, PT, R0, RZ, P0 ;  /* 0x000000ff0000720c */ /* 0x000fe200007a4270 */
[----:B------:R-:W-:Y:S01]  /*7770*/  FMUL R48, R48, R154 ;  /* 0x0000009a30307220 */ /* 0x000fe20000400000 */
[----:B------:R-:W-:Y:S01]  /*7780*/  F2FP.F16.F32.PACK_AB R35, RZ, R35 ;  /* 0x00000023ff23723e */ /* 0x000fe200000000ff */
[----:B------:R-:W-:Y:S01]  /*7790*/  @P2 STG.E.U16 desc[UR36][R6.64+0x20], R34 ;  /* 0x0000202206002986 */ /* 0x000fe2000c101524 */
[----:B------:R-:W-:Y:S01]  /*77a0*/  F2FP.F16.F32.PACK_AB R36, RZ, R36 ;  /* 0x00000024ff24723e */ /* 0x000fe200000000ff */
[-C--:B------:R-:W-:Y:S01]  /*77b0*/  FMUL R49, R49, R154.reuse ;  /* 0x0000009a31317220 */ /* 0x080fe20000400000 */
[----:B------:R-:W-:Y:S01]  /*77c0*/  ISETP.GT.AND P2, PT, R0, 0x8, P1 ;  /* 0x000000080000780c */ /* 0x000fe20000f44270 */
[----:B------:R-:W-:Y:S01]  /*77d0*/  @P3 STG.E.U16 desc[UR36][R6.64+0x22], R35 ;  /* 0x0000222306003986 */ /* 0x000fe2000c101524 */
[----:B------:R-:W-:Y:S01]  /*77e0*/  ISETP.GT.AND P1, PT, R3, 0x20, PT ;  /* 0x000000200300780c */ /* 0x000fe20003f24270 */
[-C--:B------:R-:W-:Y:S01]  /*77f0*/  FMUL R50, R50, R154.reuse ;  /* 0x0000009a32327220 */ /* 0x080fe20000400000 */
[----:B------:R-:W-:Y:S01]  /*7800*/  F2FP.F16.F32.PACK_AB R37, RZ, R37 ;  /* 0x00000025ff25723e */ /* 0x000fe200000000ff */
[----:B------:R-:W-:Y:S01]  /*7810*/  @P4 STG.E.U16 desc[UR36][R4.64+0x30], R36 ;  /* 0x0000302404004986 */ /* 0x000fe2000c101524 */
[C---:B------:R-:W-:Y:S01]  /*7820*/  ISETP.GT.AND P3, PT, R0.reuse, 0x8, P0 ;  /* 0x000000080000780c */ /* 0x040fe20000764270 */
[-C--:B------:R-:W-:Y:S01]  /*7830*/  FMUL R51, R51, R154.reuse ;  /* 0x0000009a33337220 */ /* 0x080fe20000400000 */
[----:B------:R-:W-:Y:S01]  /*7840*/  ISETP.GT.AND P0, PT, R3, 0x21, PT ;  /* 0x000000210300780c */ /* 0x000fe20003f04270 */
[----:B------:R-:W-:Y:S01]  /*7850*/  @P5 STG.E.U16 desc[UR36][R4.64+0x32], R37 ;  /* 0x0000322504005986 */ /* 0x000fe2000c101524 */
[----:B------:R-:W-:Y:S01]  /*7860*/  ISETP.GT.AND P4, PT, R0, RZ, P1 ;  /* 0x000000ff0000720c */ /* 0x000fe20000f84270 */
[----:B------:R-:W-:Y:S01]  /*7870*/  FMUL R52, R52, R154 ;  /* 0x0000009a34347220 */ /* 0x000fe20000400000 */
[----:B------:R-:W-:Y:S01]  /*7880*/  F2FP.F16.F32.PACK_AB R38, RZ, R38 ;  /* 0x00000026ff26723e */ /* 0x000fe200000000ff */
[-C--:B------:R-:W-:Y:S01]  /*7890*/  FMUL R53, R53, R154.reuse ;  /* 0x0000009a35357220 */ /* 0x080fe20000400000 */
        /* <DEDUP_REMOVED lines=325> */
[----:B------:R-:W-:Y:S01]  /*8cf0*/  FMUL R151, R151, R154 ;  /* 0x0000009a97977220 */ /* 0x000fe20000400000 */
[----:B------:R-:W-:Y:S01]  /*8d00*/  ISETP.GT.AND P2, PT, R0, 0x8, P1 ;  /* 0x000000080000780c */ /* 0x000fe20000f44270 */
[----:B------:R-:W-:Y:S01]  /*8d10*/  @P3 STG.E.U16 desc[UR36][R6.64+0x132], R103 ;  /* 0x0001326706003986 */ /* 0x000fe2000c101524 */
[----:B------:R-:W-:-:S02]  /*8d20*/  ISETP.GT.AND P1, PT, R3, 0xa8, PT ;  /* 0x000000a80300780c */ /* 0x000fc40003f24270 */
[----:B------:R-:W-:Y:S01]  /*8d30*/  F2FP.F16.F32.PACK_AB R105, RZ, R105 ;  /* 0x00000069ff69723e */ /* 0x000fe200000000ff */
[----:B------:R-:W-:Y:S01]  /*8d40*/  @P4 STG.E.U16 desc[UR36][R4.64+0x140], R104 ;  /* 0x0001406804004986 */ /* 0x000fe2000c101524 */
[C---:B------:R-:W-:Y:S02]  /*8d50*/  ISETP.GT.AND P3, PT, R0.reuse, 0x8, P0 ;  /* 0x000000080000780c */ /* 0x040fe40000764270 */
[----:B------:R-:W-:Y:S01]  /*8d60*/  ISETP.GT.AND P0, PT, R3, 0xa9, PT ;  /* 0x000000a90300780c */ /* 0x000fe20003f04270 */
[----:B------:R-:W-:Y:S01]  /*8d70*/  @P5 STG.E.U16 desc[UR36][R4.64+0x142], R105 ;  /* 0x0001426904005986 */ /* 0x000fe2000c101524 */
[C---:B------:R-:W-:Y:S02]  /*8d80*/  ISETP.GT.AND P4, PT, R0.reuse, RZ, P1 ;  /* 0x000000ff0000720c */ /* 0x040fe40000f84270 */
[----:B------:R-:W-:Y:S02]  /*8d90*/  F2FP.F16.F32.PACK_AB R106, RZ, R106 ;  /* 0x0000006aff6a723e */ /* 0x000fe400000000ff */
[----:B------:R-:W-:-:S02]  /*8da0*/  ISETP.GT.AND P5, PT, R0, RZ, P0 ;  /* 0x000000ff0000720c */ /* 0x000fc400007a4270 */
[----:B------:R-:W-:Y:S01]  /*8db0*/  F2FP.F16.F32.PACK_AB R107, RZ, R107 ;  /* 0x0000006bff6b723e */ /* 0x000fe200000000ff */
[----:B------:R-:W-:Y:S01]  /*8dc0*/  @P2 STG.E.U16 desc[UR36][R6.64+0x140], R106 ;  /* 0x0001406a06002986 */ /* 0x000fe2000c101524 */
[----:B------:R-:W-:Y:S02]  /*8dd0*/  F2FP.F16.F32.PACK_AB R108, RZ, R108 ;  /* 0x0000006cff6c723e */ /* 0x000fe400000000ff */
[C---:B------:R-:W-:Y:S01]  /*8de0*/  ISETP.GT.AND P2, PT, R0.reuse, 0x8, P1 ;  /* 0x000000080000780c */ /* 0x040fe20000f44270 */
[----:B------:R-:W-:Y:S01]  /*8df0*/  @P3 STG.E.U16 desc[UR36][R6.64+0x142], R107 ;  /* 0x0001426b06003986 */ /* 0x000fe2000c101524 */
[----:B------:R-:W-:Y:S02]  /*8e00*/  ISETP.GT.AND P1, PT, R3, 0xb0, PT ;  /* 0x000000b00300780c */ /* 0x000fe40003f24270 */
[----:B------:R-:W-:Y:S01]  /*8e10*/  F2FP.F16.F32.PACK_AB R109, RZ, R109 ;  /* 0x0000006dff6d723e */ /* 0x000fe200000000ff */
[----:B------:R-:W-:Y:S01]  /*8e20*/  @P4 STG.E.U16 desc[UR36][R4.64+0x150], R108 ;  /* 0x0001506c04004986 */ /* 0x000fe2000c101524 */
[----:B------:R-:W-:-:S02]  /*8e30*/  ISETP.GT.AND P3, PT, R0, 0x8, P0 ;  /* 0x000000080000780c */ /* 0x000fc40000764270 */
[----:B------:R-:W-:Y:S01]  /*8e40*/  ISETP.GT.AND P0, PT, R3, 0xb1, PT ;  /* 0x000000b10300780c */ /* 0x000fe20003f04270 */
[----:B------:R-:W-:Y:S01]  /*8e50*/  @P5 STG.E.U16 desc[UR36][R4.64+0x152], R109 ;  /* 0x0001526d04005986 */ /* 0x000fe2000c101524 */
[C---:B------:R-:W-:Y:S02]  /*8e60*/  ISETP.GT.AND P4, PT, R0.reuse, RZ, P1 ;  /* 0x000000ff0000720c */ /* 0x040fe40000f84270 */
[----:B------:R-:W-:Y:S02]  /*8e70*/  F2FP.F16.F32.PACK_AB R110, RZ, R110 ;  /* 0x0000006eff6e723e */ /* 0x000fe400000000ff */
[----:B------:R-:W-:Y:S02]  /*8e80*/  ISETP.GT.AND P5, PT, R0, RZ, P0 ;  /* 0x000000ff0000720c */ /* 0x000fe400007a4270 */
[----:B------:R-:W-:Y:S01]  /*8e90*/  F2FP.F16.F32.PACK_AB R111, RZ, R111 ;  /* 0x0000006fff6f723e */ /* 0x000fe200000000ff */
[----:B------:R-:W-:Y:S01]  /*8ea0*/  @P2 STG.E.U16 desc[UR36][R6.64+0x150], R110 ;  /* 0x0001506e06002986 */ /* 0x000fe2000c101524 */
[----:B------:R-:W-:-:S02]  /*8eb0*/  F2FP.F16.F32.PACK_AB R112, RZ, R112 ;  /* 0x00000070ff70723e */ /* 0x000fc400000000ff */
[C---:B------:R-:W-:Y:S01]  /*8ec0*/  ISETP.GT.AND P2, PT, R0.reuse, 0x8, P1 ;  /* 0x000000080000780c */ /* 0x040fe20000f44270 */
[----:B------:R-:W-:Y:S01]  /*8ed0*/  @P3 STG.E.U16 desc[UR36][R6.64+0x152], R111 ;  /* 0x0001526f06003986 */ /* 0x000fe2000c101524 */
[C---:B------:R-:W-:Y:S02]  /*8ee0*/  ISETP.GT.AND P1, PT, R3.reuse, 0xb8, PT ;  /* 0x000000b80300780c */ /* 0x040fe40003f24270 */
[----:B------:R-:W-:Y:S01]  /*8ef0*/  F2FP.F16.F32.PACK_AB R113, RZ, R113 ;  /* 0x00000071ff71723e */ /* 0x000fe200000000ff */
[----:B------:R-:W-:Y:S01]  /*8f00*/  @P4 STG.E.U16 desc[UR36][R4.64+0x160], R112 ;  /* 0x0001607004004986 */ /* 0x000fe2000c101524 */
[C---:B------:R-:W-:Y:S02]  /*8f10*/  ISETP.GT.AND P3, PT, R0.reuse, 0x8, P0 ;  /* 0x000000080000780c */ /* 0x040fe40000764270 */
[----:B------:R-:W-:Y:S01]  /*8f20*/  ISETP.GT.AND P0, PT, R3, 0xb9, PT ;  /* 0x000000b90300780c */ /* 0x000fe20003f04270 */
[----:B------:R-:W-:Y:S01]  /*8f30*/  @P5 STG.E.U16 desc[UR36][R4.64+0x162], R113 ;  /* 0x0001627104005986 */ /* 0x000fe2000c101524 */
[----:B------:R-:W-:-:S02]  /*8f40*/  ISETP.GT.AND P4, PT, R0, RZ, P1 ;  /* 0x000000ff0000720c */ /* 0x000fc40000f84270 */
[----:B------:R-:W-:Y:S02]  /*8f50*/  F2FP.F16.F32.PACK_AB R114, RZ, R114 ;  /* 0x00000072ff72723e */ /* 0x000fe400000000ff */
[C---:B------:R-:W-:Y:S02]  /*8f60*/  ISETP.GT.AND P5, PT, R0.reuse, RZ, P0 ;  /* 0x000000ff0000720c */ /* 0x040fe400007a4270 */
[----:B------:R-:W-:Y:S01]  /*8f70*/  F2FP.F16.F32.PACK_AB R115, RZ, R115 ;  /* 0x00000073ff73723e */ /* 0x000fe200000000ff */
[----:B------:R-:W-:Y:S01]  /*8f80*/  @P2 STG.E.U16 desc[UR36][R6.64+0x160], R114 ;  /* 0x0001607206002986 */ /* 0x000fe2000c101524 */
[----:B------:R-:W-:Y:S02]  /*8f90*/  F2FP.F16.F32.PACK_AB R116, RZ, R116 ;  /* 0x00000074ff74723e */ /* 0x000fe400000000ff */
        /* <DEDUP_REMOVED lines=65> */
[----:B------:R-:W-:Y:S02]  /*93b0*/  ISETP.GT.AND P5, PT, R0, RZ, P0 ;  /* 0x000000ff0000720c */ /* 0x000fe400007a4270 */
[----:B------:R-:W-:Y:S02]  /*93c0*/  F2FP.F16.F32.PACK_AB R134, RZ, R134 ;  /* 0x00000086ff86723e */ /* 0x000fe400000000ff */
[----:B------:R-:W-:Y:S02]  /*93d0*/  F2FP.F16.F32.PACK_AB R135, RZ, R135 ;  /* 0x00000087ff87723e */ /* 0x000fe400000000ff */
[----:B------:R-:W-:Y:S01]  /*93e0*/  F2FP.F16.F32.PACK_AB R136, RZ, R136 ;  /* 0x00000088ff88723e */ /* 0x000fe200000000ff */
[----:B------:R-:W-:Y:S01]  /*93f0*/  @P2 STG.E.U16 desc[UR36][R6.64+0x1b0], R134 ;  /* 0x0001b08606002986 */ /* 0x000fe2000c101524 */
[----:B------:R-:W-:-:S02]  /*9400*/  F2FP.F16.F32.PACK_AB R137, RZ, R137 ;  /* 0x00000089ff89723e */ /* 0x000fc400000000ff */
[C---:B------:R-:W-:Y:S01]  /*9410*/  ISETP.GT.AND P1, PT, R0.reuse, 0x8, P1 ;  /* 0x000000080000780c */ /* 0x040fe20000f24270 */
[----:B------:R-:W-:Y:S01]  /*9420*/  @P3 STG.E.U16 desc[UR36][R6.64+0x1b2], R135 ;  /* 0x0001b28706003986 */ /* 0x000fe2000c101524 */
[C---:B------:R-:W-:Y:S02]  /*9430*/  ISETP.GT.AND P2, PT, R0.reuse, 0x8, P0 ;  /* 0x000000080000780c */ /* 0x040fe40000744270 */
[C---:B------:R-:W-:Y:S01]  /*9440*/  ISETP.GT.AND P0, PT, R3.reuse, 0xe9, PT ;  /* 0x000000e90300780c */ /* 0x040fe20003f04270 */
[----:B------:R-:W-:Y:S01]  /*9450*/  @P4 STG.E.U16 desc[UR36][R4.64+0x1c0], R136 ;  /* 0x0001c08804004986 */ /* 0x000fe2000c101524 */
[----:B------:R-:W-:Y:S02]  /*9460*/  ISETP.GT.AND P4, PT, R3, 0xe8, PT ;  /* 0x000000e80300780c */ /* 0x000fe40003f84270 */
[----:B------:R-:W-:Y:S01]  /*9470*/  F2FP.F16.F32.PACK_AB R138, RZ, R138 ;  /* 0x0000008aff8a723e */ /* 0x000fe200000000ff */
[----:B------:R-:W-:Y:S01]  /*9480*/  @P5 STG.E.U16 desc[UR36][R4.64+0x1c2], R137 ;  /* 0x0001c28904005986 */ /* 0x000fe2000c101524 */
[----:B------:R-:W-:-:S02]  /*9490*/  ISETP.GT.AND P5, PT, R0, RZ, P4 ;  /* 0x000000ff0000720c */ /* 0x000fc400027a4270 */
[----:B------:R-:W-:Y:S01]  /*94a0*/  F2FP.F16.F32.PACK_AB R139, RZ, R139 ;  /* 0x0000008bff8b723e */ /* 0x000fe200000000ff */
[----:B------:R-:W-:Y:S01]  /*94b0*/  @P1 STG.E.U16 desc[UR36][R6.64+0x1c0], R138 ;  /* 0x0001c08a06001986 */ /* 0x000fe2000c101524 */
[----:B------:R-:W-:Y:S02]  /*94c0*/  F2FP.F16.F32.PACK_AB R140, RZ, R140 ;  /* 0x0000008cff8c723e */ /* 0x000fe400000000ff */
[C---:B------:R-:W-:Y:S01]  /*94d0*/  ISETP.GT.AND P3, PT, R0.reuse, RZ, P0 ;  /* 0x000000ff0000720c */ /* 0x040fe20000764270 */
[----:B------:R-:W-:Y:S01]  /*94e0*/  @P2 STG.E.U16 desc[UR36][R6.64+0x1c2], R139 ;  /* 0x0001c28b06002986 */ /* 0x000fe2000c101524 */
[C---:B------:R-:W-:Y:S02]  /*94f0*/  ISETP.GT.AND P4, PT, R0.reuse, 0x8, P4 ;  /* 0x000000080000780c */ /* 0x040fe40002784270 */
[----:B------:R-:W-:Y:S02]  /*9500*/  F2FP.F16.F32.PACK_AB R141, RZ, R141 ;  /* 0x0000008dff8d723e */ /* 0x000fe400000000ff */
[----:B------:R-:W-:Y:S01]  /*9510*/  F2FP.F16.F32.PACK_AB R142, RZ, R142 ;  /* 0x0000008eff8e723e */ /* 0x000fe200000000ff */
[----:B------:R-:W-:Y:S01]  /*9520*/  @P5 STG.E.U16 desc[UR36][R4.64+0x1d0], R140 ;  /* 0x0001d08c04005986 */ /* 0x000fe2000c101524 */
[----:B------:R-:W-:-:S02]  /*9530*/  ISETP.GT.AND P5, PT, R0, 0x8, P0 ;  /* 0x000000080000780c */ /* 0x000fc400007a4270 */
[----:B------:R-:W-:Y:S02]  /*9540*/  F2FP.F16.F32.PACK_AB R143, RZ, R143 ;  /* 0x0000008fff8f723e */ /* 0x000fe400000000ff */
[C---:B------:R-:W-:Y:S01]  /*9550*/  ISETP.GT.AND P0, PT, R3.reuse, 0xf1, PT ;  /* 0x000000f10300780c */ /* 0x040fe20003f04270 */
[----:B------:R-:W-:Y:S01]  /*9560*/  @P3 STG.E.U16 desc[UR36][R4.64+0x1d2], R141 ;  /* 0x0001d28d04003986 */ /* 0x000fe2000c101524 */
[----:B------:R-:W-:Y:S02]  /*9570*/  ISETP.GT.AND P3, PT, R3, 0xf0, PT ;  /* 0x000000f00300780c */ /* 0x000fe40003f64270 */
[----:B------:R-:W-:Y:S01]  /*9580*/  F2FP.F16.F32.PACK_AB R144, RZ, R144 ;  /* 0x00000090ff90723e */ /* 0x000fe200000000ff */
[----:B------:R-:W-:Y:S01]  /*9590*/  @P4 STG.E.U16 desc[UR36][R6.64+0x1d0], R142 ;  /* 0x0001d08e06004986 */ /* 0x000fe2000c101524 */
[C---:B------:R-:W-:Y:S02]  /*95a0*/  ISETP.GT.AND P4, PT, R0.reuse, RZ, P3 ;  /* 0x000000ff0000720c */ /* 0x040fe40001f84270 */
[----:B------:R-:W-:Y:S01]  /*95b0*/  F2FP.F16.F32.PACK_AB R145, RZ, R145 ;  /* 0x00000091ff91723e */ /* 0x000fe200000000ff */
[----:B------:R-:W-:Y:S01]  /*95c0*/  @P5 STG.E.U16 desc[UR36][R6.64+0x1d2], R143 ;  /* 0x0001d28f06005986 */ /* 0x000fe2000c101524 */
[----:B------:R-:W-:-:S02]  /*95d0*/  ISETP.GT.AND P5, PT, R0, RZ, P0 ;  /* 0x000000ff0000720c */ /* 0x000fc400007a4270 */
[C---:B------:R-:W-:Y:S02]  /*95e0*/  ISETP.GT.AND P2, PT, R3.reuse, 0xf8, PT ;  /* 0x000000f80300780c */ /* 0x040fe40003f44270 */
[----:B------:R-:W-:Y:S02]  /*95f0*/  ISETP.GT.AND P1, PT, R3, 0xf9, PT ;  /* 0x000000f90300780c */ /* 0x000fe40003f24270 */
[C---:B------:R-:W-:Y:S02]  /*9600*/  ISETP.GT.AND P3, PT, R0.reuse, 0x8, P3 ;  /* 0x000000080000780c */ /* 0x040fe40001f64270 */
[C---:B------:R-:W-:Y:S01]  /*9610*/  ISETP.GT.AND P0, PT, R0.reuse, 0x8, P0 ;  /* 0x000000080000780c */ /* 0x040fe20000704270 */
[----:B------:R-:W-:Y:S01]  /*9620*/  @P4 STG.E.U16 desc[UR36][R4.64+0x1e0], R144 ;  /* 0x0001e09004004986 */ /* 0x000fe2000c101524 */
[C---:B------:R-:W-:Y:S02]  /*9630*/  ISETP.GT.AND P4, PT, R0.reuse, RZ, P1 ;  /* 0x000000ff0000720c */ /* 0x040fe40000f84270 */
[----:B------:R-:W-:Y:S01]  /*9640*/  F2FP.F16.F32.PACK_AB R146, RZ, R146 ;  /* 0x00000092ff92723e */ /* 0x000fe200000000ff */
[----:B------:R-:W-:Y:S01]  /*9650*/  @P5 STG.E.U16 desc[UR36][R4.64+0x1e2], R145 ;  /* 0x0001e29104005986 */ /* 0x000fe2000c101524 */
[----:B------:R-:W-:-:S02]  /*9660*/  ISETP.GT.AND P5, PT, R0, RZ, P2 ;  /* 0x000000ff0000720c */ /* 0x000fc400017a4270 */
[C---:B------:R-:W-:Y:S02]  /*9670*/  ISETP.GT.AND P2, PT, R0.reuse, 0x8, P2 ;  /* 0x000000080000780c */ /* 0x040fe40001744270 */
[----:B------:R-:W-:Y:S01]  /*9680*/  F2FP.F16.F32.PACK_AB R147, RZ, R147 ;  /* 0x00000093ff93723e */ /* 0x000fe200000000ff */
[----:B------:R-:W-:Y:S01]  /*9690*/  @P3 STG.E.U16 desc[UR36][R6.64+0x1e0], R146 ;  /* 0x0001e09206003986 */ /* 0x000fe2000c101524 */
[----:B------:R-:W-:Y:S02]  /*96a0*/  ISETP.GT.AND P1, PT, R0, 0x8, P1 ;  /* 0x000000080000780c */ /* 0x000fe40000f24270 */
[----:B------:R-:W-:Y:S01]  /*96b0*/  F2FP.F16.F32.PACK_AB R148, RZ, R148 ;  /* 0x00000094ff94723e */ /* 0x000fe200000000ff */
[----:B------:R-:W-:Y:S01]  /*96c0*/  @P0 STG.E.U16 desc[UR36][R6.64+0x1e2], R147 ;  /* 0x0001e29306000986 */ /* 0x000fe2000c101524 */
[----:B------:R-:W-:Y:S02]  /*96d0*/  F2FP.F16.F32.PACK_AB R149, RZ, R149 ;  /* 0x00000095ff95723e */ /* 0x000fe400000000ff */
[----:B------:R-:W-:Y:S01]  /*96e0*/  F2FP.F16.F32.PACK_AB R150, RZ, R150 ;  /* 0x00000096ff96723e */ /* 0x000fe200000000ff */
[----:B------:R-:W-:Y:S01]  /*96f0*/  @P5 STG.E.U16 desc[UR36][R4.64+0x1f0], R148 ;  /* 0x0001f09404005986 */ /* 0x000fe2000c101524 */
[----:B------:R-:W-:-:S03]  /*9700*/  F2FP.F16.F32.PACK_AB R151, RZ, R151 ;  /* 0x00000097ff97723e */ /* 0x000fc600000000ff */
[----:B------:R0:W-:Y:S02]  /*9710*/  @P4 STG.E.U16 desc[UR36][R4.64+0x1f2], R149 ;  /* 0x0001f29504004986 */ /* 0x0001e4000c101524 */
[----:B0-----:R-:W-:Y:S02]  /*9720*/  @P2 IMAD.MOV.U32 R4, RZ, RZ, R6 ;  /* 0x000000ffff042224 */ /* 0x001fe400078e0006 */
[----:B------:R-:W-:-:S05]  /*9730*/  @P2 IMAD.MOV.U32 R5, RZ, RZ, R7 ;  /* 0x000000ffff052224 */ /* 0x000fca00078e0007 */
[----:B------:R0:W-:Y:S04]  /*9740*/  @P2 STG.E.U16 desc[UR36][R4.64+0x1f0], R150 ;  /* 0x0001f09604002986 */ /* 0x0001e8000c101524 */
[----:B------:R0:W-:Y:S02]  /*9750*/  @P1 STG.E.U16 desc[UR36][R6.64+0x1f2], R151 ;  /* 0x0001f29706001986 */ /* 0x0001e4000c101524 */
.L_x_283:
[----:B------:R-:W-:Y:S05]  /*9760*/  BSYNC B0 ;  /* 0x0000000000007941 */ /* 0x000fea0003800000 */
.L_x_29:
[----:B------:R-:W-:Y:S01]  /*9770*/  ULDC UR4, c[0x0][0xc] ;  /* 0x0000030000047ab9 */ /* 0x000fe20000000800 */
[----:B------:R-:W-:Y:S01]  /*9780*/  ULDC UR5, c[0x0][0x10] ;  /* 0x0000040000057ab9 */ /* 0x000fe20000000800 */
[----:B0-----:R-:W0:Y:S01]  /*9790*/  LDC R3, c[0x0][0x14] ;  /* 0x00000500ff037b82 */ /* 0x001e220000000800 */
[----:B------:R-:W-:Y:S01]  /*97a0*/  UIMAD.WIDE.U32 UR4, UR4, UR5, URZ ;  /* 0x00000005040472a5 */ /* 0x000fe2000f8e003f */
[----:B------:R-:W-:Y:S01]  /*97b0*/  PRMT R0, RZ, 0x7610, R0 ;  /* 0x00007610ff007816 */ /* 0x000fe20000000000 */
[----:B----45:R-:W-:Y:S02]  /*97c0*/  IMAD.MOV.U32 R152, RZ, RZ, -0x1 ;  /* 0xffffffffff987424 */ /* 0x030fe400078e00ff */
[----:B------:R-:W-:Y:S02]  /*97d0*/  IMAD.MOV.U32 R23, RZ, RZ, -0x1 ;  /* 0xffffffffff177424 */ /* 0x000fe400078e00ff */
[----:B0-----:R-:W-:-:S04]  /*97e0*/  IMAD.WIDE.U32 R16, R3, UR4, R16 ;  /* 0x0000000403107c25 */ /* 0x001fc8000f8e0010 */
[----:B------:R-:W-:Y:S01]  /*97f0*/  IMAD R3, R3, UR5, RZ ;  /* 0x0000000503037c24 */ /* 0x000fe2000f8e02ff */
[----:B------:R-:W-:Y:S02]  /*9800*/  ULDC.64 UR4, c[0x0][0x650] ;  /* 0x0001940000047ab9 */ /* 0x000fe40000000a00 */
[----:B------:R-:W-:Y:S01]  /*9810*/  ISETP.GE.U32.AND P0, PT, R16, UR4, PT ;  /* 0x0000000410007c0c */ /* 0x000fe2000bf06070 */
[----:B------:R-:W-:-:S05]  /*9820*/  IMAD.IADD R17, R17, 0x1, R3 ;  /* 0x0000000111117824 */ /* 0x000fca00078e0203 */
[----:B------:R-:W-:-:S13]  /*9830*/  ISETP.GE.U32.AND.EX P0, PT, R17, UR5, PT, P0 ;  /* 0x0000000511007c0c */ /* 0x000fda000bf06100 */
[----:B------:R-:W-:Y:S05]  /*9840*/  @P0 BRA `(.L_x_284) ;  /* 0x0000000400640947 */ /* 0x000fea0003800000 */
[----:B------:R-:W0:Y:S01]  /*9850*/  S2R R12, SR_CTAID.X ;  /* 0x00000000000c7919 */ /* 0x000e220000002500 */
[----:B------:R-:W4:Y:S01]  /*9860*/  LDC.64 R10, c[0x0][0x628] ;  /* 0x00018a00ff0a7b82 */ /* 0x000f220000000a00 */
[----:B------:R-:W-:Y:S01]  /*9870*/  ULDC UR4, c[0x0][0x150] ;  /* 0x0000540000047ab9 */ /* 0x000fe20000000800 */
[----:B-123--:R-:W-:Y:S01]  /*9880*/  IMAD.MOV.U32 R8, RZ, RZ, R16 ;  /* 0x000000ffff087224 */ /* 0x00efe200078e0010 */
[----:B------:R-:W1:Y:S01]  /*9890*/  S2R R24, SR_CTAID.Y ;  /* 0x0000000000187919 */ /* 0x000e620000002600 */
[----:B------:R-:W-:-:S04]  /*98a0*/  IMAD.MOV.U32 R9, RZ, RZ, R17 ;  /* 0x000000ffff097224 */ /* 0x000fc800078e0011 */
[----:B------:R-:W2:Y:S08]  /*98b0*/  LDC R21, c[0x0][0x144] ;  /* 0x00005100ff157b82 */ /* 0x000eb00000000800 */
[----:B------:R-:W3:Y:S08]  /*98c0*/  LDC R0, c[0x0][0x630] ;  /* 0x00018c00ff007b82 */ /* 0x000ef00000000800 */
[----:B------:R-:W1:Y:S01]  /*98d0*/  LDC.64 R14, c[0x0][0x620] ;  /* 0x00018800ff0e7b82 */ /* 0x000e620000000a00 */
[----:B----4-:R-:W-:-:S04]  /*98e0*/  ISETP.NE.U32.AND P0, PT, R10, RZ, PT ;  /* 0x000000ff0a00720c */ /* 0x010fc80003f05070 */
[----:B------:R-:W-:Y:S02]  /*98f0*/  ISETP.NE.AND.EX P0, PT, R11, RZ, PT, P0 ;  /* 0x000000ff0b00720c */ /* 0x000fe40003f05300 */
[----:B0-----:R-:W-:-:S05]  /*9900*/  I2FP.F32.U32 R3, R12 ;  /* 0x0000000c00037245 */ /* 0x001fca0000201000 */
[----:B------:R-:W-:-:S04]  /*9910*/  FMUL R3, R3, UR4 ;  /* 0x0000000403037c20 */ /* 0x000fc80008400000 */
[----:B------:R0:W4:Y:S02]  /*9920*/  F2I.U32.TRUNC.NTZ R20, R3 ;  /* 0x0000000300147305 */ /* 0x000124000020f000 */
[----:B--23--:R-:W-:Y:S05]  /*9930*/  @!P0 BRA `(.L_x_285) ;  /* 0x0000000000288947 */ /* 0x00cfea0003800000 */
[----:B0-----:R-:W0:Y:S02]  /*9940*/  LDC R3, c[0x0][0x634] ;  /* 0x00018d00ff037b82 */ /* 0x001e240000000800 */
        /* <DEDUP_REMOVED lines=9> */
.L_x_285:
[----:B------:R-:W2:Y:S01]  /*99e0*/  LDC.64 R30, c[0x0][0x640] ;  /* 0x00019000ff1e7b82 */ /* 0x000ea20000000a00 */
[-CC-:B------:R-:W-:Y:S01]  /*99f0*/  SHF.R.U64 R23, R8, R0.reuse, R9.reuse ;  /* 0x0000000008177219 */ /* 0x180fe20000001209 */
[----:B----4-:R-:W-:Y:S01]  /*9a00*/  IMAD.MOV R20, RZ, RZ, -R20 ;  /* 0x000000ffff147224 */ /* 0x010fe200078e0a14 */
[----:B------:R-:W-:Y:S01]  /*9a10*/  SHF.R.U32.HI R0, RZ, R0, R9 ;  /* 0x00000000ff007219 */ /* 0x000fe20000011609 */
[----:B------:R-:W-:Y:S01]  /*9a20*/  ULDC UR4, c[0x0][0x154] ;  /* 0x0000550000047ab9 */ /* 0x000fe20000000800 */
[----:B0-----:R-:W-:Y:S01]  /*9a30*/  IADD3 R3, P0, RZ, -R23, RZ ;  /* 0x80000017ff037210 */ /* 0x001fe20007f1e0ff */
[----:B------:R-:W-:Y:S02]  /*9a40*/  IMAD R26, R21, R20, R12 ;  /* 0x00000014151a7224 */ /* 0x000fe400078e020c */
[----:B------:R-:W0:Y:S01]  /*9a50*/  LDC R6, c[0x0][0x618] ;  /* 0x00018600ff067b82 */ /* 0x000e220000000800 */
[----:B------:R-:W-:Y:S02]  /*9a60*/  IMAD.MOV.U32 R7, RZ, RZ, 0x1 ;  /* 0x00000001ff077424 */ /* 0x000fe400078e00ff */
[----:B------:R-:W-:-:S04]  /*9a70*/  IMAD.X R5, RZ, RZ, ~R0, P0 ;  /* 0x000000ffff057224 */ /* 0x000fc800000e0e00 */
[-C--:B-1----:R-:W-:Y:S01]  /*9a80*/  IMAD R0, R5, R14.reuse, RZ ;  /* 0x0000000e05007224 */ /* 0x082fe200078e02ff */
[----:B------:R-:W1:Y:S01]  /*9a90*/  LDC R8, c[0x0][0x608] ;  /* 0x00018200ff087b82 */ /* 0x000e620000000800 */
[----:B------:R-:W-:-:S04]  /*9aa0*/  IMAD.WIDE.U32 R4, R3, R14, R16 ;  /* 0x0000000e03047225 */ /* 0x000fc800078e0010 */
[----:B------:R-:W-:Y:S01]  /*9ab0*/  IMAD R3, R3, R15, R0 ;  /* 0x0000000f03037224 */ /* 0x000fe200078e0200 */
[----:B------:R-:W-:Y:S02]  /*9ac0*/  I2FP.F32.U32 R0, R24 ;  /* 0x0000001800007245 */ /* 0x000fe40000201000 */
[----:B------:R-:W3:Y:S01]  /*9ad0*/  LDC R28, c[0x0][0x658] ;  /* 0x00019600ff1c7b82 */ /* 0x000ee20000000800 */
[----:B------:R-:W-:Y:S01]  /*9ae0*/  IMAD.IADD R3, R5, 0x1, R3 ;  /* 0x0000000105037824 */ /* 0x000fe200078e0203 */
[----:B--2---:R-:W-:Y:S01]  /*9af0*/  ISETP.NE.U32.AND P0, PT, R30, RZ, PT ;  /* 0x000000ff1e00720c */ /* 0x004fe20003f05070 */
[----:B------:R-:W-:Y:S01]  /*9b00*/  FMUL R0, R0, UR4 ;  /* 0x0000000400007c20 */ /* 0x000fe20008400000 */
[----:B------:R-:W-:Y:S02]  /*9b10*/  IMAD.MOV.U32 R5, RZ, RZ, -0x1 ;  /* 0xffffffffff057424 */ /* 0x000fe400078e00ff */
[----:B------:R-:W-:Y:S01]  /*9b20*/  ISETP.NE.AND.EX P0, PT, R31, RZ, PT, P0 ;  /* 0x000000ff1f00720c */ /* 0x000fe20003f05300 */
[----:B------:R2:W4:Y:S01]  /*9b30*/  F2I.U32.TRUNC.NTZ R13, R0 ;  /* 0x00000000000d7305 */ /* 0x000522000020f000 */
[----:B------:R-:W2:Y:S01]  /*9b40*/  LDC R15, c[0x0][0x148] ;  /* 0x00005200ff0f7b82 */ /* 0x000ea20000000800 */
[----:B0-----:R-:W-:-:S02]  /*9b50*/  SHF.R.U64 R12, R4, R6, R3 ;  /* 0x00000006040c7219 */ /* 0x001fc40000001203 */
[----:B------:R-:W-:-:S05]  /*9b60*/  SHF.R.U32.HI R3, RZ, R6, R3 ;  /* 0x00000006ff037219 */ /* 0x000fca0000011603 */
[----:B------:R-:W0:Y:S01]  /*9b70*/  LDC R20, c[0x0][0x600] ;  /* 0x00018000ff147b82 */ /* 0x000e220000000800 */
[-CC-:B-1----:R-:W-:Y:S02]  /*9b80*/  SHF.R.U64 R10, R12, R8.reuse, R3.reuse ;  /* 0x000000080c0a7219 */ /* 0x182fe40000001203 */
[----:B------:R-:W-:-:S05]  /*9b90*/  SHF.R.U32.HI R3, RZ, R8, R3 ;  /* 0x00000008ff037219 */ /* 0x000fca0000011603 */
[----:B------:R-:W1:Y:S01]  /*9ba0*/  LDC R21, c[0x0][0x648] ;  /* 0x00019200ff157b82 */ /* 0x000e620000000800 */
[-C--:B---3--:R-:W-:Y:S02]  /*9bb0*/  SHF.L.U32 R4, R5, R28.reuse, RZ ;  /* 0x0000001c05047219 */ /* 0x088fe400000006ff */
[-CC-:B------:R-:W-:Y:S02]  /*9bc0*/  SHF.R.U64 R14, R10, R28.reuse, R3.reuse ;  /* 0x0000001c0a0e7219 */ /* 0x180fe40000001203 */
[----:B------:R-:W-:Y:S02]  /*9bd0*/  SHF.R.U32.HI R5, RZ, R28, R3 ;  /* 0x0000001cff057219 */ /* 0x000fe40000011603 */
[----:B------:R-:W-:Y:S01]  /*9be0*/  LOP3.LUT R153, RZ, R4, RZ, 0x33, !PT ;  /* 0x00000004ff997212 */ /* 0x000fe200078e33ff */
[----:B------:R-:W3:Y:S01]  /*9bf0*/  LDC R25, c[0x0][0x638] ;  /* 0x00018e00ff197b82 */ /* 0x000ee20000000800 */
[----:B------:R-:W-:Y:S01]  /*9c00*/  SHF.L.U32 R28, R7, R28, RZ ;  /* 0x0000001c071c7219 */ /* 0x000fe200000006ff */
[----:B------:R-:W-:-:S06]  /*9c10*/  IMAD.MOV.U32 R4, RZ, RZ, R14 ;  /* 0x000000ffff047224 */ /* 0x000fcc00078e000e */
[----:B------:R-:W0:Y:S01]  /*9c20*/  LDC R27, c[0x0][0x610] ;  /* 0x00018400ff1b7b82 */ /* 0x000e220000000800 */
[----:B----4-:R-:W-:Y:S05]  /*9c30*/  @!P0 BRA `(.L_x_286) ;  /* 0x0000000000288947 */ /* 0x010fea0003800000 */
[----:B------:R-:W4:Y:S02]  /*9c40*/  LDC R3, c[0x0][0x64c] ;  /* 0x00019300ff037b82 */ /* 0x000f240000000800 */
[----:B----4-:R-:W-:-:S05]  /*9c50*/  IADD3 R3, P0, R14, R3, RZ ;  /* 0x000000030e037210 */ /* 0x010fca0007f1e0ff */
        /* <DEDUP_REMOVED lines=8> */
.L_x_286:
[----:B------:R-:W-:Y:S01]  /*9ce0*/  ISETP.NE.AND P0, PT, R2, 0x1, PT ;  /* 0x000000010200780c */ /* 0x000fe20003f05270 */
[----:B------:R-:W-:Y:S01]  /*9cf0*/  IMAD.MOV R13, RZ, RZ, -R13 ;  /* 0x000000ffff0d7224 */ /* 0x000fe200078e0a0d */
[----:B-12---:R-:W-:Y:S01]  /*9d00*/  SHF.R.U64 R0, R4, R21, R5 ;  /* 0x0000001504007219 */ /* 0x006fe20000001205 */
[----:B0-----:R-:W-:Y:S01]  /*9d10*/  VIADD R5, R20, 0xffffffff ;  /* 0xffffffff14057836 */ /* 0x001fe20000000000 */
[----:B------:R-:W-:-:S03]  /*9d20*/  LOP3.LUT R153, R10, R153, RZ, 0xc0, !PT ;  /* 0x000000990a997212 */ /* 0x000fc600078ec0ff */
[----:B------:R-:W-:Y:S01]  /*9d30*/  IMAD.MOV R3, RZ, RZ, -R0 ;  /* 0x000000ffff037224 */ /* 0x000fe200078e0a00 */
[----:B------:R-:W-:Y:S01]  /*9d40*/  LOP3.LUT R5, R12, R5, RZ, 0xc0, !PT ;  /* 0x000000050c057212 */ /* 0x000fe200078ec0ff */
[----:B------:R-:W-:Y:S02]  /*9d50*/  IMAD R153, R28, R0, R153 ;  /* 0x000000001c997224 */ /* 0x000fe400078e0299 */
[----:B---3--:R-:W-:Y:S02]  /*9d60*/  IMAD R0, R3, R25, R14 ;  /* 0x0000001903007224 */ /* 0x008fe400078e020e */
[----:B------:R-:W-:Y:S02]  /*9d70*/  @P0 IMAD R26, R15, R13, R24 ;  /* 0x0000000d0f1a0224 */ /* 0x000fe400078e0218 */
[----:B------:R-:W-:Y:S02]  /*9d80*/  IMAD R4, R0, R20, R5 ;  /* 0x0000001400047224 */ /* 0x000fe400078e0205 */
[----:B------:R-:W-:-:S02]  /*9d90*/  IMAD R153, R153, R27, R26 ;  /* 0x0000001b99997224 */ /* 0x000fc400078e021a */
[----:B------:R-:W-:-:S03]  /*9da0*/  IMAD.MOV.U32 R3, RZ, RZ, 0x1 ;  /* 0x00000001ff037424 */ /* 0x000fc600078e00ff */
[----:B------:R-:W-:Y:S02]  /*9db0*/  SEL R152, R4, R153, !P0 ;  /* 0x0000009904987207 */ /* 0x000fe40004000000 */
[----:B------:R-:W-:Y:S02]  /*9dc0*/  PRMT R0, R3, 0x7610, R0 ;  /* 0x0000761003007816 */ /* 0x000fe40000000000 */
[----:B------:R-:W-:-:S07]  /*9dd0*/  SEL R153, R153, R4, !P0 ;  /* 0x0000000499997207 */ /* 0x000fce0004000000 */
.L_x_284:
[----:B------:R-:W-:-:S13]  /*9de0*/  LOP3.LUT P0, RZ, R0, 0xff, RZ, 0xc0, !PT ;  /* 0x000000ff00ff7812 */ /* 0x000fda000780c0ff */
[----:B------:R-:W-:Y:S05]  /*9df0*/  @P0 BRA `(.L_x_287) ;  /* 0xffffff7000800947 */ /* 0x000fea000383ffff */
[----:B------:R-:W-:Y:S05]  /*9e00*/  EXIT ;  /* 0x000000000000794d */ /* 0x000fea0003800000 */
.L_x_4:
[----:B0-----:R-:W-:Y:S01]  /*9e10*/  ULDC.64 UR4, c[0x0][0x650] ;  /* 0x0001940000047ab9 */ /* 0x001fe20000000a00 */
        /* <DEDUP_REMOVED lines=25> */
.L_x_289:
[--C-:B------:R-:W-:Y:S01]  /*9fb0*/  SHF.R.U64 R12, R10, R14, R11.reuse ;  /* 0x0000000e0a0c7219 */ /* 0x100fe2000000120b */
[----:B------:R-:W0:Y:S01]  /*9fc0*/  LDC R22, c[0x0][0x618] ;  /* 0x00018600ff167b82 */ /* 0x000e220000000800 */
[----:B------:R-:W-:Y:S01]  /*9fd0*/  I2FP.F32.U32 R6, R4 ;  /* 0x0000000400067245 */ /* 0x000fe20000201000 */
[----:B------:R-:W-:Y:S01]  /*9fe0*/  ULDC UR4, c[0x0][0x150] ;  /* 0x0000540000047ab9 */ /* 0x000fe20000000800 */
[----:B------:R-:W-:Y:S02]  /*9ff0*/  SHF.R.U32.HI R5, RZ, R14, R11 ;  /* 0x0000000eff057219 */ /* 0x000fe4000001160b */
[----:B------:R-:W-:Y:S01]  /*a000*/  IADD3 R9, P0, RZ, -R12, RZ ;  /* 0x8000000cff097210 */ /* 0x000fe20007f1e0ff */
[----:B------:R-:W-:Y:S01]  /*a010*/  FMUL R11, R6, UR4 ;  /* 0x00000004060b7c20 */ /* 0x000fe20008400000 */
[----:B------:R-:W-:Y:S01]  /*a020*/  ULDC UR4, c[0x0][0x154] ;  /* 0x0000550000047ab9 */ /* 0x000fe20000000800 */
[----:B------:R-:W1:Y:S02]  /*a030*/  LDC.64 R24, c[0x0][0x640] ;  /* 0x00019000ff187b82 */ /* 0x000e640000000a00 */
[----:B------:R-:W-:-:S02]  /*a040*/  IMAD.X R5, RZ, RZ, ~R5, P0 ;  /* 0x000000ffff057224 */ /* 0x000fc400000e0e05 */
[----:B------:R-:W2:Y:S01]  /*a050*/  F2I.U32.TRUNC.NTZ R11, R11 ;  /* 0x0000000b000b7305 */ /* 0x000ea2000020f000 */
[----:B------:R-:W-:-:S03]  /*a060*/  IMAD.WIDE.U32 R6, R9, R20, R16 ;  /* 0x0000001409067225 */ /* 0x000fc600078e0010 */
[----:B------:R-:W3:Y:S01]  /*a070*/  LDC R13, c[0x0][0x144] ;  /* 0x00005100ff0d7b82 */ /* 0x000ee20000000800 */
[----:B------:R-:W-:-:S04]  /*a080*/  IMAD R8, R5, R20, RZ ;  /* 0x0000001405087224 */ /* 0x000fc800078e02ff */
[----:B------:R-:W-:Y:S02]  /*a090*/  IMAD R5, R9, R21, R8 ;  /* 0x0000001509057224 */ /* 0x000fe400078e0208 */
[----:B------:R-:W-:Y:S01]  /*a0a0*/  IMAD.MOV.U32 R8, RZ, RZ, -0x1 ;  /* 0xffffffffff087424 */ /* 0x000fe200078e00ff */
[----:B------:R-:W4:Y:S01]  /*a0b0*/  LDC R14, c[0x0][0x608] ;  /* 0x00018200ff0e7b82 */ /* 0x000f220000000800 */
[----:B------:R-:W-:Y:S01]  /*a0c0*/  IMAD.IADD R5, R7, 0x1, R5 ;  /* 0x0000000107057824 */ /* 0x000fe200078e0205 */
[----:B------:R-:W-:-:S04]  /*a0d0*/  I2FP.F32.U32 R7, R3 ;  /* 0x0000000300077245 */ /* 0x000fc80000201000 */
[-C--:B0-----:R-:W-:Y:S01]  /*a0e0*/  SHF.R.U64 R10, R6, R22.reuse, R5 ;  /* 0x00000016060a7219 */ /* 0x081fe20000001205 */
[----:B--2---:R-:W-:Y:S01]  /*a0f0*/  IMAD.MOV R6, RZ, RZ, -R11 ;  /* 0x000000ffff067224 */ /* 0x004fe200078e0a0b */
[----:B------:R-:W0:Y:S01]  /*a100*/  LDC R9, c[0x0][0x658] ;  /* 0x00019600ff097b82 */ /* 0x000e220000000800 */
[----:B-1----:R-:W-:Y:S01]  /*a110*/  ISETP.NE.U32.AND P0, PT, R24, RZ, PT ;  /* 0x000000ff1800720c */ /* 0x002fe20003f05070 */
[----:B------:R-:W-:Y:S01]  /*a120*/  FMUL R7, R7, UR4 ;  /* 0x0000000407077c20 */ /* 0x000fe20008400000 */
[----:B------:R-:W-:Y:S02]  /*a130*/  SHF.R.U32.HI R5, RZ, R22, R5 ;  /* 0x00000016ff057219 */ /* 0x000fe40000011605 */
[----:B------:R-:W-:-:S03]  /*a140*/  ISETP.NE.AND.EX P0, PT, R25, RZ, PT, P0 ;  /* 0x000000ff1900720c */ /* 0x000fc60003f05300 */
[----:B------:R-:W1:Y:S01]  /*a150*/  LDC R20, c[0x0][0x148] ;  /* 0x00005200ff147b82 */ /* 0x000e620000000800 */
[----:B---3--:R-:W-:Y:S02]  /*a160*/  IMAD R23, R13, R6, R4 ;  /* 0x000000060d177224 */ /* 0x008fe400078e0204 */
[----:B------:R-:W-:-:S05]  /*a170*/  IMAD.MOV.U32 R6, RZ, RZ, 0x1 ;  /* 0x00000001ff067424 */ /* 0x000fca00078e00ff */
[----:B------:R-:W2:Y:S01]  /*a180*/  LDC R21, c[0x0][0x600] ;  /* 0x00018000ff157b82 */ /* 0x000ea20000000800 */
[-CC-:B----4-:R-:W-:Y:S02]  /*a190*/  SHF.R.U64 R13, R10, R14.reuse, R5.reuse ;  /* 0x0000000e0a0d7219 */ /* 0x190fe40000001205 */
[----:B------:R-:W-:Y:S02]  /*a1a0*/  SHF.R.U32.HI R4, RZ, R14, R5 ;  /* 0x0000000eff047219 */ /* 0x000fe40000011605 */
[----:B------:R3:W4:Y:S03]  /*a1b0*/  F2I.U32.TRUNC.NTZ R14, R7 ;  /* 0x00000007000e7305 */ /* 0x000726000020f000 */
[----:B------:R-:W1:Y:S01]  /*a1c0*/  LDC R26, c[0x0][0x648] ;  /* 0x00019200ff1a7b82 */ /* 0x000e620000000800 */
[-C--:B0-----:R-:W-:Y:S02]  /*a1d0*/  SHF.R.U64 R15, R13, R9.reuse, R4 ;  /* 0x000000090d0f7219 */ /* 0x081fe40000001204 */
[----:B------:R-:W-:-:S02]  /*a1e0*/  SHF.L.U32 R8, R8, R9, RZ ;  /* 0x0000000908087219 */ /* 0x000fc400000006ff */
[-C--:B------:R-:W-:Y:S01]  /*a1f0*/  SHF.R.U32.HI R5, RZ, R9.reuse, R4 ;  /* 0x00000009ff057219 */ /* 0x080fe20000011604 */
[----:B------:R-:W-:Y:S01]  /*a200*/  IMAD.MOV.U32 R4, RZ, RZ, R15 ;  /* 0x000000ffff047224 */ /* 0x000fe200078e000f */
[----:B------:R-:W-:Y:S01]  /*a210*/  SHF.L.U32 R22, R6, R9, RZ ;  /* 0x0000000906167219 */ /* 0x000fe200000006ff */
[----:B------:R-:W0:Y:S01]  /*a220*/  LDC R27, c[0x0][0x638] ;  /* 0x00018e00ff1b7b82 */ /* 0x000e220000000800 */
[----:B------:R-:W-:-:S07]  /*a230*/  LOP3.LUT R28, RZ, R8, RZ, 0x33, !PT ;  /* 0x00000008ff1c7212 */ /* 0x000fce00078e33ff */
        /* <DEDUP_REMOVED lines=12> */
.L_x_290:
[----:B------:R-:W-:Y:S01]  /*a300*/  ISETP.NE.AND P0, PT, R2, 0x1, PT ;  /* 0x000000010200780c */ /* 0x000fe20003f05270 */
[----:B--2---:R-:W-:Y:S01]  /*a310*/  VIADD R7, R21, 0xffffffff ;  /* 0xffffffff15077836 */ /* 0x004fe20000000000 */
[----:B-1----:R-:W-:Y:S01]  /*a320*/  SHF.R.U64 R5, R4, R26, R5 ;  /* 0x0000001a04057219 */ /* 0x002fe20000001205 */
[----:B------:R-:W-:Y:S01]  /*a330*/  IMAD.MOV R14, RZ, RZ, -R14 ;  /* 0x000000ffff0e7224 */ /* 0x000fe200078e0a0e */
[----:B------:R-:W-:Y:S01]  /*a340*/  LOP3.LUT R4, R13, R28, RZ, 0xc0, !PT ;  /* 0x0000001c0d047212 */ /* 0x000fe200078ec0ff */
[----:B------:R-:W-:Y:S01]  /*a350*/  IMAD.MOV.U32 R8, RZ, RZ, R12 ;  /* 0x000000ffff087224 */ /* 0x000fe200078e000c */
[----:B------:R-:W-:Y:S01]  /*a360*/  LOP3.LUT R10, R10, R7, RZ, 0xc0, !PT ;  /* 0x000000070a0a7212 */ /* 0x000fe200078ec0ff */
[----:B------:R-:W-:Y:S02]  /*a370*/  IMAD.MOV R6, RZ, RZ, -R5 ;  /* 0x000000ffff067224 */ /* 0x000fe400078e0a05 */
[----:B------:R-:W-:-:S04]  /*a380*/  IMAD R4, R22, R5, R4 ;  /* 0x0000000516047224 */ /* 0x000fc800078e0204 */
[----:B------:R-:W-:Y:S02]  /*a390*/  @P0 IMAD R23, R20, R14, R3 ;  /* 0x0000000e14170224 */ /* 0x000fe400078e0203 */
[----:B0-----:R-:W-:Y:S02]  /*a3a0*/  IMAD R3, R6, R27, R15 ;  /* 0x0000001b06037224 */ /* 0x001fe400078e020f */
[----:B------:R-:W-:Y:S02]  /*a3b0*/  IMAD R7, R4, R29, R23 ;  /* 0x0000001d04077224 */ /* 0x000fe400078e0217 */
[----:B------:R-:W-:Y:S02]  /*a3c0*/  IMAD R4, R3, R21, R10 ;  /* 0x0000001503047224 */ /* 0x000fe400078e020a */
[----:B------:R-:W-:-:S03]  /*a3d0*/  IMAD.MOV.U32 R6, RZ, RZ, 0x1 ;  /* 0x00000001ff067424 */ /* 0x000fc600078e00ff */
[----:B------:R-:W-:Y:S02]  /*a3e0*/  SEL R9, R4, R7, !P0 ;  /* 0x0000000704097207 */ /* 0x000fe40004000000 */
[----:B------:R-:W-:-:S07]  /*a3f0*/  SEL R7, R7, R4, !P0 ;  /* 0x0000000407077207 */ /* 0x000fce0004000000 */
.L_x_288:
[----:B------:R-:W-:-:S08]  /*a400*/  NOP ;  /* 0x0000000000007918 */ /* 0x000fd00000000000 */
[----:B------:R-:W0:-:S00]  /*a410*/  USETMAXREG.DEALLOC.CTAPOOL 0x28 ;  /* 0x00000028000079c8 */ /* 0x000e0000080e0500 */
[----:B0-----:R-:W-:-:S13]  /*a420*/  ISETP.NE.AND P0, PT, R0, RZ, PT ;  /* 0x000000ff0000720c */ /* 0x001fda0003f05270 */
[----:B------:R-:W-:Y:S05]  /*a430*/  @P0 EXIT ;  /* 0x000000000000094d */ /* 0x000fea0003800000 */
[----:B------:R-:W-:Y:S01]  /*a440*/  LOP3.LUT P0, RZ, R6, 0xff, RZ, 0xc0, !PT ;  /* 0x000000ff06ff7812 */ /* 0x000fe2000780c0ff */
[----:B------:R-:W-:Y:S02]  /*a450*/  IMAD.MOV.U32 R0, RZ, RZ, 0x1 ;  /* 0x00000001ff007424 */ /* 0x000fe400078e00ff */
[----:B------:R-:W-:-:S10]  /*a460*/  IMAD.MOV.U32 R12, RZ, RZ, RZ ;  /* 0x000000ffff0c7224 */ /* 0x000fd400078e00ff */
[----:B------:R-:W-:Y:S05]  /*a470*/  @!P0 BRA `(.L_x_291) ;  /* 0x0000000c00888947 */ /* 0x000fea0003800000 */
[----:B------:R-:W0:Y:S01]  /*a480*/  LDC R0, c[0x0][0x28c] ;  /* 0x0000a300ff007b82 */ /* 0x000e220000000800 */
[----:B------:R-:W-:Y:S01]  /*a490*/  ULDC UR5, c[0x0][0x658] ;  /* 0x0001960000057ab9 */ /* 0x000fe20000000800 */
[----:B------:R-:W-:Y:S01]  /*a4a0*/  UMOV UR7, 0xffffffff ;  /* 0xffffffff00077882 */ /* 0x000fe20000000000 */
[----:B------:R-:W-:Y:S01]  /*a4b0*/  ULDC UR6, c[0x0][0xc] ;  /* 0x0000030000067ab9 */ /* 0x000fe20000000800 */
[----:B------:R-:W-:Y:S01]  /*a4c0*/  USHF.L.U32 UR9, UR7, UR5, URZ ;  /* 0x0000000507097299 */ /* 0x000fe2000800063f */
[C---:B------:R-:W-:Y:S01]  /*a4d0*/  LOP3.LUT P2, RZ, R18.reuse, 0x7f, RZ, 0xc0, !PT ;  /* 0x0000007f12ff7812 */ /* 0x040fe2000784c0ff */
[----:B------:R-:W-:Y:S01]  /*a4e0*/  UMOV UR8, 0x1 ;  /* 0x0000000100087882 */ /* 0x000fe20000000000 */
[----:B------:R-:W-:Y:S01]  /*a4f0*/  ULDC UR7, c[0x0][0x10] ;  /* 0x0000040000077ab9 */ /* 0x000fe20000000800 */
[----:B------:R-:W-:Y:S01]  /*a500*/  LOP3.LUT P0, RZ, R18, 0x1f, RZ, 0xc0, !PT ;  /* 0x0000001f12ff7812 */ /* 0x000fe2000780c0ff */
[----:B------:R-:W-:Y:S01]  /*a510*/  UIMAD.WIDE.U32 UR6, UR6, UR7, URZ ;  /* 0x00000007060672a5 */ /* 0x000fe2000f8e003f */
[----:B------:R-:W-:Y:S01]  /*a520*/  BSSY B0, `(.L_x_291) ;  /* 0x00000d7000007945 */ /* 0x000fe20003800000 */
[----:B------:R-:W-:Y:S01]  /*a530*/  USHF.L.U32 UR5, UR8, UR5, URZ ;  /* 0x0000000508057299 */ /* 0x000fe2000800063f */
[----:B------:R-:W-:Y:S01]  /*a540*/  IMAD.MOV.U32 R13, RZ, RZ, 0x1 ;  /* 0x00000001ff0d7424 */ /* 0x000fe200078e00ff */
[----:B------:R-:W-:Y:S01]  /*a550*/  LOP3.LUT R11, R19, 0x2, RZ, 0xfc, !PT ;  /* 0x00000002130b7812 */ /* 0x000fe200078efcff */
[----:B------:R-:W-:Y:S01]  /*a560*/  ULDC UR8, c[0x0][0x14] ;  /* 0x0000050000087ab9 */ /* 0x000fe20000000800 */
[----:B------:R-:W-:Y:S01]  /*a570*/  PLOP3.LUT P0, PT, P0, P2, PT, 0x8a, 0x0 ;  /* 0x000000000000781c */ /* 0x000fe20000705172 */
[----:B------:R-:W-:Y:S01]  /*a580*/  UIMAD.WIDE.U32 UR38, UR6, UR8, URZ ;  /* 0x00000008062672a5 */ /* 0x000fe2000f8e003f */
[----:B------:R-:W-:Y:S01]  /*a590*/  IMAD.MOV.U32 R12, RZ, RZ, RZ ;  /* 0x000000ffff0c7224 */ /* 0x000fe200078e00ff */
[----:B------:R-:W-:Y:S01]  /*a5a0*/  UIMAD UR7, UR7, UR8, URZ ;  /* 0x00000008070772a4 */ /* 0x000fe2000f8e023f */
[----:B------:R-:W-:Y:S01]  /*a5b0*/  ULDC UR4, c[0x0][0x600] ;  /* 0x0001800000047ab9 */ /* 0x000fe20000000800 */
[----:B------:R-:W-:-:S02]  /*a5c0*/  ULOP3.LUT UR6, URZ, UR9, URZ, 0x33, !UPT ;  /* 0x000000093f067292 */ /* 0x000fc4000f8e333f */
[----:B------:R-:W-:Y:S01]  /*a5d0*/  UIADD3 UR4, UR4, -0x1, URZ ;  /* 0xffffffff04047890 */ /* 0x000fe2000fffe03f */
[----:B0-----:R-:W-:Y:S01]  /*a5e0*/  VIADD R0, R0, 0x1f ;  /* 0x0000001f00007836 */ /* 0x001fe20000000000 */
[----:B------:R-:W-:Y:S01]  /*a5f0*/  UIADD3 UR7, UR39, UR7, URZ ;  /* 0x0000000727077290 */ /* 0x000fe2000fffe03f */
[----:B------:R-:W-:-:S03]  /*a600*/  ULDC.64 UR46, c[0x0][0x198] ;  /* 0x00006600002e7ab9 */ /* 0x000fc60000000a00 */
[----:B------:R-:W-:-:S04]  /*a610*/  SHF.R.S32.HI R3, RZ, 0x1f, R0 ;  /* 0x0000001fff037819 */ /* 0x000fc80000011400 */
[----:B------:R-:W-:Y:S01]  /*a620*/  LEA.HI R3, R3, R0, RZ, 0x5 ;  /* 0x0000000003037211 */ /* 0x000fe200078f28ff */
[----:B------:R-:W-:-:S03]  /*a630*/  IMAD.MOV.U32 R0, RZ, RZ, 0x1 ;  /* 0x00000001ff007424 */ /* 0x000fc600078e00ff */
[----:B------:R-:W-:-:S05]  /*a640*/  SHF.R.S32.HI R3, RZ, 0x5, R3 ;  /* 0x00000005ff037819 */ /* 0x000fca0000011403 */
[----:B------:R-:W-:-:S07]  /*a650*/  VIADD R10, R3, 0x1 ;  /* 0x00000001030a7836 */ /* 0x000fce0000000000 */
.L_x_303:
[----:B------:R-:W-:-:S03]  /*a660*/  UMOV UR8, 0xffffffff ;  /* 0xffffffff00087882 */ /* 0x000fc60000000000 */
[----:B------:R-:W-:Y:S05]  /*a670*/  BRA.DIV UR8, `(.L_x_292) ;  /* 0x0000001208a87947 */ /* 0x000fea000b800000 */
[----:B------:R-:W-:-:S13]  /*a680*/  ELECT P6, URZ, PT ;  /* 0x00000000003f782f */ /* 0x000fda00038c0000 */
.L_x_319:
[----:B------:R-:W-:Y:S04]  /*a690*/  BSSY B1, `(.L_x_293) ;  /* 0x000004e000017945 */ /* 0x000fe80003800000 */
[----:B------:R-:W-:Y:S05]  /*a6a0*/  @!P6 BRA `(.L_x_294) ;  /* 0x000000040030e947 */ /* 0x000fea0003800000 */
[----:B------:R-:W0:Y:S02]  /*a6b0*/  LDC R4, c[0x0][0x28c] ;  /* 0x0000a300ff047b82 */ /* 0x000e240000000800 */
[----:B0-----:R-:W-:-:S13]  /*a6c0*/  ISETP.GE.AND P1, PT, R4, 0x1, PT ;  /* 0x000000010400780c */ /* 0x001fda0003f26270 */
[----:B------:R-:W-:Y:S05]  /*a6d0*/  @!P1 BRA `(.L_x_294) ;  /* 0x0000000400249947 */ /* 0x000fea0003800000 */
[----:B------:R-:W-:Y:S02]  /*a6e0*/  IMAD.SHL.U32 R15, R9, 0x100, RZ ;  /* 0x00000100090f7824 */ /* 0x000fe400078e00ff */
[----:B------:R-:W-:Y:S02]  /*a6f0*/  IMAD.SHL.U32 R18, R7, 0x80, RZ ;  /* 0x0000008007127824 */ /* 0x000fe400078e00ff */
[----:B------:R-:W-:Y:S02]  /*a700*/  IMAD.MOV.U32 R20, RZ, RZ, RZ ;  /* 0x000000ffff147224 */ /* 0x000fe400078e00ff */
[----:B------:R-:W-:Y:S02]  /*a710*/  IMAD.MOV.U32 R4, RZ, RZ, R10 ;  /* 0x000000ffff047224 */ /* 0x000fe400078e000a */
[----:B------:R-:W-:Y:S02]  /*a720*/  IMAD.MOV.U32 R5, RZ, RZ, R0 ;  /* 0x000000ffff057224 */ /* 0x000fe400078e0000 */
[----:B------:R-:W-:-:S02]  /*a730*/  IMAD.MOV.U32 R6, RZ, RZ, R12 ;  /* 0x000000ffff067224 */ /* 0x000fc400078e000c */
[C---:B------:R-:W-:Y:S02]  /*a740*/  VIADD R22, R15.reuse, 0x40 ;  /* 0x000000400f167836 */ /* 0x040fe40000000000 */
[C---:B------:R-:W-:Y:S02]  /*a750*/  VIADD R23, R15.reuse, 0x80 ;  /* 0x000000800f177836 */ /* 0x040fe40000000000 */
[----:B------:R-:W-:-:S07]  /*a760*/  VIADD R24, R15, 0xc0 ;  /* 0x000000c00f187836 */ /* 0x000fce0000000000 */
.L_x_298:
[----:B------:R-:W0:Y:S01]  /*a770*/  S2R R14, SR_CgaCtaId ;  /* 0x00000000000e7919 */ /* 0x000e220000008800 */
[----:B------:R-:W-:Y:S01]  /*a780*/  MOV R7, 0x400 ;  /* 0x0000040000077802 */ /* 0x000fe20000000f00 */
[----:B------:R-:W1:Y:S03]  /*a790*/  @!P2 LDC R9, c[0x0][0x500] ;  /* 0x00014000ff09ab82 */ /* 0x000e660000000800 */
[----:B0-----:R-:W-:Y:S02]  /*a7a0*/  LEA R21, R14, R7, 0x18 ;  /* 0x000000070e157211 */ /* 0x001fe400078ec0ff */
[----:B------:R-:W-:-:S03]  /*a7b0*/  SHF.L.U32 R7, R5, 0x1f, RZ ;  /* 0x0000001f05077819 */ /* 0x000fc600000006ff */
[----:B------:R-:W-:-:S04]  /*a7c0*/  IMAD R14, R6, 0x8, R21 ;  /* 0x00000008060e7824 */ /* 0x000fc800078e0215 */
[----:B------:R-:W0:Y:S02]  /*a7d0*/  SYNCS.PHASECHK.TRANS64.TRYWAIT P1, [R14+URZ+0x48], R7 ;  /* 0x000048070e0075a7 */ /* 0x000e24000802017f */
[----:B01----:R-:W-:Y:S05]  /*a7e0*/  @!P1 BRA `(.L_x_295) ;  /* 0x00000010006c9947 */ /* 0x003fea0003800000 */
.L_x_320:
[----:B0-----:R-:W-:Y:S01]  /*a7f0*/  PRMT R7, R11, 0x9910, RZ ;  /* 0x000099100b077816 */ /* 0x001fe200000000ff */
[----:B------:R0:W-:Y:S03]  /*a800*/  @!P2 SYNCS.ARRIVE.TRANS64 RZ, [R14+URZ], R9 ;  /* 0x000000090effa9a7 */ /* 0x0001e6000800003f */
[----:B------:R-:W-:-:S13]  /*a810*/  ISETP.NE.AND P1, PT, R7, 0x2, PT ;  /* 0x000000020700780c */ /* 0x000fda0003f25270 */
[----:B0-----:R-:W-:Y:S05]  /*a820*/  @P1 BRA `(.L_x_296) ;  /* 0x0000000000041947 */ /* 0x001fea0003800000 */
[----:B------:R-:W-:Y:S01]  /*a830*/  BPT.TRAP 0x1 ;  /* 0x000000040000795c */ /* 0x000fe20000300000 */
.L_x_296:
[----:B------:R-:W-:Y:S05]  /*a840*/  @P0 BRA `(.L_x_297) ;  /* 0x0000000000040947 */ /* 0x000fea0003800000 */
[----:B------:R-:W-:Y:S01]  /*a850*/  BPT.TRAP 0x1 ;  /* 0x000000040000795c */ /* 0x000fe20000300000 */
.L_x_297:
[--C-:B------:R-:W-:Y:S01]  /*a860*/  IMAD R7, R6, 0x2000, R21.reuse ;  /* 0x0000200006077824 */ /* 0x100fe200078e0215 */
[----:B------:R-:W-:Y:S01]  /*a870*/  R2UR UR43, R20 ;  /* 0x00000000142b72ca */ /* 0x000fe200000e0000 */
[----:B------:R-:W-:Y:S01]  /*a880*/  IMAD R21, R6, 0x4000, R21 ;  /* 0x0000400006157824 */ /* 0x000fe200078e0215 */
[----:B------:R-:W-:Y:S01]  /*a890*/  R2UR UR9, R14 ;  /* 0x000000000e0972ca */ /* 0x000fe200000e0000 */
[----:B------:R-:W-:Y:S01]  /*a8a0*/  UIADD3 UR14, UP0, UR46, 0xf0, URZ ;  /* 0x000000f02e0e7890 */ /* 0x000fe2000ff1e03f */
[----:B------:R-:W-:Y:S01]  /*a8b0*/  R2UR UR8, R7 ;  /* 0x00000000070872ca */ /* 0x000fe200000e0000 */
[----:B------:R-:W-:Y:S01]  /*a8c0*/  VIADD R4, R4, 0xffffffff ;  /* 0xffffffff04047836 */ /* 0x000fe20000000000 */
[----:B------:R-:W-:Y:S01]  /*a8d0*/  R2UR UR16, R21 ;  /* 0x00000000151072ca */ /* 0x000fe200000e0000 */
[----:B------:R-:W-:Y:S01]  /*a8e0*/  UIADD3 UR22, UP1, UR46, 0x1f0, URZ ;  /* 0x000001f02e167890 */ /* 0x000fe2000ff3e03f */
[----:B------:R-:W-:Y:S01]  /*a8f0*/  R2UR UR12, R8 ;  /* 0x00000000080c72ca */ /* 0x000fe200000e0000 */
[----:B------:R-:W-:Y:S01]  /*a900*/  UIADD3.X UR15, URZ, UR47, URZ, UP0, !UPT ;  /* 0x0000002f3f0f7290 */ /* 0x000fe200087fe43f */
[----:B------:R-:W-:Y:S01]  /*a910*/  R2UR UR11, R18 ;  /* 0x00000000120b72ca */ /* 0x000fe200000e0000 */
[----:B------:R-:W-:Y:S01]  /*a920*/  UIADD3.X UR23, URZ, UR47, URZ, UP1, !UPT ;  /* 0x0000002f3f177290 */ /* 0x000fe20008ffe43f */
[----:B------:R-:W-:Y:S01]  /*a930*/  R2UR UR42, R15 ;  /* 0x000000000f2a72ca */ /* 0x000fe200000e0000 */
[----:B------:R-:W-:Y:S01]  /*a940*/  VIADD R6, R6, 0x1 ;  /* 0x0000000106067836 */ /* 0x000fe20000000000 */
[----:B------:R-:W-:Y:S01]  /*a950*/  R2UR UR34, R22 ;  /* 0x00000000162272ca */ /* 0x000fe200000e0000 */
[----:B------:R-:W-:Y:S01]  /*a960*/  UMOV UR30, 0x0 ;  /* 0x00000000001e7882 */ /* 0x000fe20000000000 */
[----:B------:R-:W-:Y:S01]  /*a970*/  R2UR UR26, R23 ;  /* 0x00000000171a72ca */ /* 0x000fe200000e0000 */
[----:B------:R-:W-:Y:S01]  /*a980*/  UIADD3 UR8, UR8, 0x180, URZ ;  /* 0x0000018008087890 */ /* 0x000fe2000fffe03f */
[----:B------:R-:W-:Y:S01]  /*a990*/  R2UR UR18, R24 ;  /* 0x00000000181272ca */ /* 0x000fe200000e0000 */
[----:B------:R-:W-:Y:S01]  /*a9a0*/  UIADD3 UR40, UR16, 0x12180, URZ ;  /* 0x0001218010287890 */ /* 0x000fe2000fffe03f */
[----:B------:R-:W-:Y:S01]  /*a9b0*/  ISETP.GT.AND P3, PT, R4, 0x1, PT ;  /* 0x000000010400780c */ /* 0x000fe20003f64270 */
[----:B------:R-:W-:Y:S01]  /*a9c0*/  UIADD3 UR32, UR16, 0x13180, URZ ;  /* 0x0001318010207890 */ /* 0x000fe2000fffe03f */
[----:B------:R-:W-:Y:S01]  /*a9d0*/  ISETP.NE.AND P1, PT, R6, 0x9, PT ;  /* 0x000000090600780c */ /* 0x000fe20003f25270 */
[----:B------:R-:W-:Y:S01]  /*a9e0*/  UIADD3 UR24, UR16, 0x14180, URZ ;  /* 0x0001418010187890 */ /* 0x000fe2000fffe03f */
[----:B------:R-:W-:Y:S01]  /*a9f0*/  VIADD R20, R20, 0x20 ;  /* 0x0000002014147836 */ /* 0x000fe20000000000 */
[----:B------:R-:W-:Y:S01]  /*aa00*/  UIADD3 UR16, UR16, 0x15180, URZ ;  /* 0x0001518010107890 */ /* 0x000fe2000fffe03f */
[----:B------:R-:W-:Y:S01]  /*aa10*/  SEL R14, RZ, 0x1, P1 ;  /* 0x00000001ff0e7807 */ /* 0x000fe20000800000 */
[----:B------:R-:W-:Y:S01]  /*aa20*/  UMOV UR31, 0x10000000 ;  /* 0x10000000001f7882 */ /* 0x000fe20000000000 */
[----:B------:R-:W-:Y:S01]  /*aa30*/  UMOV UR10, UR43 ;  /* 0x0000002b000a7c82 */ /* 0x000fe20008000000 */
[----:B------:R-:W-:Y:S01]  /*aa40*/  UMOV UR41, UR9 ;  /* 0x0000000900297c82 */ /* 0x000fe20008000000 */
[----:B------:R-:W-:Y:S01]  /*aa50*/  UMOV UR44, UR12 ;  /* 0x0000000c002c7c82 */ /* 0x000fe20008000000 */
[----:B------:R-:W-:Y:S01]  /*aa60*/  UMOV UR33, UR9 ;  /* 0x0000000900217c82 */ /* 0x000fe20008000000 */
[----:B------:R-:W-:Y:S01]  /*aa70*/  UMOV UR35, UR43 ;  /* 0x0000002b00237c82 */ /* 0x000fe20008000000 */
[----:B------:R-:W-:Y:S01]  /*aa80*/  UMOV UR36, UR12 ;  /* 0x0000000c00247c82 */ /* 0x000fe20008000000 */
[----:B------:R0:W-:Y:S01]  /*aa90*/  UTMALDG.3D [UR8], [UR14], desc[UR30] ;  /* 0x00001e080e0075b4 */ /* 0x0001e20008011000 */
[----:B------:R-:W-:Y:S01]  /*aaa0*/  UMOV UR25, UR9 ;  /* 0x0000000900197c82 */ /* 0x000fe20008000000 */
[----:B------:R-:W-:Y:S01]  /*aab0*/  UMOV UR27, UR43 ;  /* 0x0000002b001b7c82 */ /* 0x000fe20008000000 */
[----:B------:R-:W-:Y:S01]  /*aac0*/  UMOV UR28, UR12 ;  /* 0x0000000c001c7c82 */ /* 0x000fe20008000000 */
[----:B------:R-:W-:Y:S01]  /*aad0*/  UMOV UR17, UR9 ;  /* 0x0000000900117c82 */ /* 0x000fe20008000000 */
[----:B------:R-:W-:Y:S01]  /*aae0*/  UMOV UR19, UR43 ;  /* 0x0000002b00137c82 */ /* 0x000fe20008000000 */
[----:B------:R-:W-:Y:S01]  /*aaf0*/  UMOV UR20, UR12 ;  /* 0x0000000c00147c82 */ /* 0x000fe20008000000 */
[----:B------:R-:W-:Y:S01]  /*ab00*/  LOP3.LUT R5, R5, R14, RZ, 0x3c, !PT ;  /* 0x0000000e05057212 */ /* 0x000fe200078e3cff */
[----:B------:R0:W-:Y:S01]  /*ab10*/  UTMALDG.3D [UR40], [UR22], desc[UR30] ;  /* 0x00001e28160075b4 */ /* 0x0001e20008011000 */
[----:B------:R-:W-:Y:S01]  /*ab20*/  SEL R6, R6, RZ, P1 ;  /* 0x000000ff06067207 */ /* 0x000fe20000800000 */
[----:B------:R0:W-:Y:S01]  /*ab30*/  UTMALDG.3D [UR32], [UR22], desc[UR30] ;  /* 0x00001e20160075b4 */ /* 0x0001e20008011000 */
[----:B------:R0:W-:Y:S01]  /*ab40*/  UTMALDG.3D [UR24], [UR22], desc[UR30] ;  /* 0x00001e18160075b4 */ /* 0x0001e20008011000 */
[----:B------:R0:W-:Y:S02]  /*ab50*/  UTMALDG.3D [UR16], [UR22], desc[UR30] ;  /* 0x00001e10160075b4 */ /* 0x0001e40008011000 */
[----:B0-----:R-:W-:Y:S05]  /*ab60*/  @P3 BRA `(.L_x_298) ;  /* 0xfffffffc00003947 */ /* 0x001fea000383ffff */
.L_x_294:
[----:B------:R-:W-:Y:S05]  /*ab70*/  BSYNC B1 ;  /* 0x0000000000017941 */ /* 0x000fea0003800000 */
.L_x_293:
[----:B------:R-:W-:Y:S01]  /*ab80*/  LOP3.LUT P3, RZ, R13, 0xff, RZ, 0xc0, !PT ;  /* 0x000000ff0dff7812 */ /* 0x000fe2000786c0ff */
[----:B------:R-:W-:Y:S01]  /*ab90*/  IMAD.IADD R12, R3, 0x1, R12 ;  /* 0x00000001030c7824 */ /* 0x000fe200078e020c */
[----:B------:R-:W-:Y:S01]  /*aba0*/  IADD3 R16, P4, R16, UR38, RZ ;  /* 0x0000002610107c10 */ /* 0x000fe2000ff9e0ff */
[----:B------:R-:W-:Y:S01]  /*abb0*/  ULDC.64 UR8, c[0x0][0x650] ;  /* 0x0001940000087ab9 */ /* 0x000fe20000000a00 */
[----:B------:R-:W-:Y:S01]  /*abc0*/  BSSY B1, `(.L_x_299) ;  /* 0x000006a000017945 */ /* 0x000fe20003800000 */
[----:B------:R-:W-:Y:S01]  /*abd0*/  IMAD.MOV.U32 R9, RZ, RZ, -0x1 ;  /* 0xffffffffff097424 */ /* 0x000fe200078e00ff */
[----:B------:R-:W-:Y:S01]  /*abe0*/  ISETP.GT.U32.AND P1, PT, R12, 0x8, PT ;  /* 0x000000080c00780c */ /* 0x000fe20003f24070 */
[----:B------:R-:W-:Y:S01]  /*abf0*/  IMAD.MOV.U32 R8, RZ, RZ, -0x1 ;  /* 0xffffffffff087424 */ /* 0x000fe200078e00ff */
[----:B------:R-:W-:Y:S02]  /*ac00*/  IADD3.X R17, R17, UR7, RZ, P4, !PT ;  /* 0x0000000711117c10 */ /* 0x000fe4000a7fe4ff */
[----:B------:R-:W-:-:S02]  /*ac10*/  ISETP.LT.U32.AND P1, PT, R3, 0x9, P1 ;  /* 0x000000090300780c */ /* 0x000fc40000f21070 */
[----:B------:R-:W-:Y:S01]  /*ac20*/  PRMT R13, RZ, 0x7610, R13 ;  /* 0x00007610ff0d7816 */ /* 0x000fe2000000000d */
[----:B------:R-:W0:Y:S01]  /*ac30*/  @P3 S2R R5, SR_CgaCtaId ;  /* 0x0000000000053919 */ /* 0x000e220000008800 */
[----:B------:R-:W-:-:S04]  /*ac40*/  @P3 MOV R4, 0x400 ;  /* 0x0000040000043802 */ /* 0x000fc80000000f00 */
[----:B0-----:R-:W-:Y:S01]  /*ac50*/  @P3 LEA R6, R5, R4, 0x18 ;  /* 0x0000000405063211 */ /* 0x001fe200078ec0ff */
[----:B------:R-:W-:-:S03]  /*ac60*/  IMAD.WIDE.U32 R4, R12, 0x38e38e39, RZ ;  /* 0x38e38e390c047825 */ /* 0x000fc600078e00ff */
[----:B------:R0:W-:Y:S01]  /*ac70*/  @P3 SYNCS.ARRIVE.TRANS64.A1T0 RZ, [R6+URZ+0xa8], RZ ;  /* 0x0000a8ff06ff39a7 */ /* 0x0001e2000810003f */
[----:B------:R-:W-:Y:S02]  /*ac80*/  ISETP.GE.U32.AND P3, PT, R3, 0x9, PT ;  /* 0x000000090300780c */ /* 0x000fe40003f66070 */
[----:B------:R-:W-:Y:S02]  /*ac90*/  SHF.R.U32.HI R7, RZ, 0x1, R5 ;  /* 0x00000001ff077819 */ /* 0x000fe40000011605 */
[----:B------:R-:W-:Y:S02]  /*aca0*/  SEL R5, RZ, 0x1, !P1 ;  /* 0x00000001ff057807 */ /* 0x000fe40004800000 */
[----:B------:R-:W-:Y:S01]  /*acb0*/  ISETP.GE.U32.AND P1, PT, R16, UR8, PT ;  /* 0x0000000810007c0c */ /* 0x000fe2000bf26070 */
[----:B------:R-:W-:Y:S01]  /*acc0*/  IMAD R12, R7, -0x9, R12 ;  /* 0xfffffff7070c7824 */ /* 0x000fe200078e020c */
[----:B------:R-:W-:Y:S02]  /*acd0*/  LOP3.LUT R0, R0, R5, RZ, 0x3c, !PT ;  /* 0x0000000500007212 */ /* 0x000fe400078e3cff */
[----:B------:R-:W-:-:S02]  /*ace0*/  ISETP.GE.U32.AND.EX P1, PT, R17, UR9, PT, P1 ;  /* 0x0000000911007c0c */ /* 0x000fc4000bf26110 */
[----:B------:R-:W-:Y:S02]  /*acf0*/  PRMT R4, RZ, 0x7610, R4 ;  /* 0x00007610ff047816 */ /* 0x000fe40000000004 */
[----:B------:R-:W-:Y:S01]  /*ad00*/  @P3 LOP3.LUT R0, R0, 0x1, R7, 0x78, !PT ;  /* 0x0000000100003812 */ /* 0x000fe200078e7807 */
[----:B------:R-:W-:-:S08]  /*ad10*/  IMAD.MOV.U32 R7, RZ, RZ, -0x1 ;  /* 0xffffffffff077424 */ /* 0x000fd000078e00ff */
[----:B0-----:R-:W-:Y:S05]  /*ad20*/  @P1 BRA `(.L_x_300) ;  /* 0x00000004004c1947 */ /* 0x001fea0003800000 */
[----:B------:R-:W-:Y:S01]  /*ad30*/  ULDC.64 UR8, c[0x0][0x628] ;  /* 0x00018a0000087ab9 */ /* 0x000fe20000000a00 */
[----:B------:R-:W0:Y:S01]  /*ad40*/  S2R R15, SR_CTAID.X ;  /* 0x00000000000f7919 */ /* 0x000e220000002500 */
[----:B------:R-:W-:Y:S01]  /*ad50*/  ISETP.NE.U32.AND P1, PT, RZ, UR8, PT ;  /* 0x00000008ff007c0c */ /* 0x000fe2000bf25070 */
[----:B------:R-:W-:Y:S01]  /*ad60*/  ULDC UR11, c[0x0][0x630] ;  /* 0x00018c00000b7ab9 */ /* 0x000fe20000000800 */
[----:B------:R-:W-:Y:S01]  /*ad70*/  IMAD.MOV.U32 R4, RZ, RZ, R16 ;  /* 0x000000ffff047224 */ /* 0x000fe200078e0010 */
[----:B------:R-:W1:Y:S01]  /*ad80*/  S2R R14, SR_CTAID.Y ;  /* 0x00000000000e7919 */ /* 0x000e620000002600 */
[----:B------:R-:W-:Y:S01]  /*ad90*/  ISETP.NE.AND.EX P1, PT, RZ, UR9, PT, P1 ;  /* 0x00000009ff007c0c */ /* 0x000fe2000bf25310 */
[----:B------:R-:W-:-:S12]  /*ada0*/  IMAD.MOV.U32 R5, RZ, RZ, R17 ;  /* 0x000000ffff057224 */ /* 0x000fd800078e0011 */
[----:B------:R-:W-:Y:S05]  /*adb0*/  @!P1 BRA `(.L_x_301) ;  /* 0x0000000000289947 */ /* 0x000fea0003800000 */
[----:B------:R-:W-:Y:S02]  /*adc0*/  ULDC UR10, c[0x0][0x634] ;  /* 0x00018d00000a7ab9 */ /* 0x000fe40000000800 */
[----:B------:R-:W-:-:S05]  /*add0*/  IADD3 R9, P1, R16, UR10, RZ ;  /* 0x0000000a10097c10 */ /* 0x000fca000ff3e0ff */
[----:B------:R-:W-:-:S04]  /*ade0*/  IMAD.X R21, RZ, RZ, R17, P1 ;  /* 0x000000ffff157224 */ /* 0x000fc800008e0611 */
[----:B------:R-:W-:-:S04]  /*adf0*/  IMAD.WIDE.U32 R6, R21, UR8, RZ ;  /* 0x0000000815067c25 */ /* 0x000fc8000f8e00ff */
[----:B------:R-:W-:-:S04]  /*ae00*/  IMAD.WIDE.U32 R6, P1, R9, UR9, R6 ;  /* 0x0000000909067c25 */ /* 0x000fc8000f820006 */
[----:B------:R-:W-:-:S04]  /*ae10*/  IMAD.WIDE.U32 R8, R9, UR8, RZ ;  /* 0x0000000809087c25 */ /* 0x000fc8000f8e00ff */
[----:B------:R-:W-:Y:S01]  /*ae20*/  IMAD.X R5, RZ, RZ, RZ, P1 ;  /* 0x000000ffff057224 */ /* 0x000fe200008e06ff */
[----:B------:R-:W-:Y:S01]  /*ae30*/  IADD3 RZ, P1, R9, R6, RZ ;  /* 0x0000000609ff7210 */ /* 0x000fe20007f3e0ff */
[----:B------:R-:W-:-:S04]  /*ae40*/  IMAD.MOV.U32 R4, RZ, RZ, R7 ;  /* 0x000000ffff047224 */ /* 0x000fc800078e0007 */
[----:B------:R-:W-:-:S08]  /*ae50*/  IMAD.WIDE.U32.X R4, R21, UR9, R4, P1 ;  /* 0x0000000915047c25 */ /* 0x000fd000088e0404 */
.L_x_301:
[--C-:B------:R-:W-:Y:S01]  /*ae60*/  SHF.R.U64 R8, R4, UR11, R5.reuse ;  /* 0x0000000b04087c19 */ /* 0x100fe20008001205 */
[----:B------:R-:W-:Y:S01]  /*ae70*/  ULDC.64 UR8, c[0x0][0x620] ;  /* 0x0001880000087ab9 */ /* 0x000fe20000000a00 */
[----:B------:R-:W-:Y:S01]  /*ae80*/  SHF.R.U32.HI R4, RZ, UR11, R5 ;  /* 0x0000000bff047c19 */ /* 0x000fe20008011605 */
[----:B------:R-:W2:Y:S01]  /*ae90*/  LDC R24, c[0x0][0x144] ;  /* 0x00005100ff187b82 */ /* 0x000ea20000000800 */
[----:B------:R-:W-:Y:S01]  /*aea0*/  IADD3 R7, P1, RZ, -R8, RZ ;  /* 0x80000008ff077210 */ /* 0x000fe20007f3e0ff */
[----:B------:R-:W-:Y:S01]  /*aeb0*/  ULDC.64 UR12, c[0x0][0x640] ;  /* 0x00019000000c7ab9 */ /* 0x000fe20000000a00 */
[----:B0-----:R-:W-:Y:S01]  /*aec0*/  I2FP.F32.U32 R9, R15 ;  /* 0x0000000f00097245 */ /* 0x001fe20000201000 */
[----:B------:R-:W-:Y:S02]  /*aed0*/  ULDC UR10, c[0x0][0x608] ;  /* 0x00018200000a7ab9 */ /* 0x000fe40000000800 */
[----:B------:R-:W-:Y:S01]  /*aee0*/  IMAD.X R4, RZ, RZ, ~R4, P1 ;  /* 0x000000ffff047224 */ /* 0x000fe200008e0e04 */
[----:B------:R-:W-:Y:S01]  /*aef0*/  ISETP.NE.U32.AND P1, PT, RZ, UR12, PT ;  /* 0x0000000cff007c0c */ /* 0x000fe2000bf25070 */
[----:B------:R-:W0:Y:S02]  /*af00*/  LDC R21, c[0x0][0x148] ;  /* 0x00005200ff157b82 */ /* 0x000e240000000800 */
[----:B------:R-:W-:Y:S01]  /*af10*/  IMAD R6, R4, UR8, RZ ;  /* 0x0000000804067c24 */ /* 0x000fe2000f8e02ff */
[----:B------:R-:W-:Y:S01]  /*af20*/  ISETP.NE.AND.EX P1, PT, RZ, UR13, PT, P1 ;  /* 0x0000000dff007c0c */ /* 0x000fe2000bf25310 */
[----:B------:R-:W-:Y:S01]  /*af30*/  IMAD.WIDE.U32 R4, R7, UR8, R16 ;  /* 0x0000000807047c25 */ /* 0x000fe2000f8e0010 */
[----:B------:R-:W-:-:S03]  /*af40*/  ULDC UR8, c[0x0][0x150] ;  /* 0x0000540000087ab9 */ /* 0x000fc60000000800 */
[----:B------:R-:W-:Y:S02]  /*af50*/  IMAD R7, R7, UR9, R6 ;  /* 0x0000000907077c24 */ /* 0x000fe4000f8e0206 */
[----:B------:R-:W-:Y:S01]  /*af60*/  FMUL R6, R9, UR8 ;  /* 0x0000000809067c20 */ /* 0x000fe20008400000 */
[----:B------:R-:W-:Y:S01]  /*af70*/  ULDC UR8, c[0x0][0x618] ;  /* 0x0001860000087ab9 */ /* 0x000fe20000000800 */
[----:B------:R-:W-:Y:S01]  /*af80*/  ULDC UR9, c[0x0][0x154] ;  /* 0x0000550000097ab9 */ /* 0x000fe20000000800 */
[----:B------:R-:W-:-:S03]  /*af90*/  IMAD.IADD R5, R5, 0x1, R7 ;  /* 0x0000000105057824 */ /* 0x000fc600078e0207 */
[----:B------:R-:W3:Y:S02]  /*afa0*/  F2I.U32.TRUNC.NTZ R6, R6 ;  /* 0x0000000600067305 */ /* 0x000ee4000020f000 */
[----:B------:R-:W-:Y:S02]  /*afb0*/  SHF.R.U64 R9, R4, UR8, R5 ;  /* 0x0000000804097c19 */ /* 0x000fe40008001205 */
[----:B-1----:R-:W-:-:S05]  /*afc0*/  I2FP.F32.U32 R4, R14 ;  /* 0x0000000e00047245 */ /* 0x002fca0000201000 */
[----:B------:R-:W-:Y:S01]  /*afd0*/  FMUL R22, R4, UR9 ;  /* 0x0000000904167c20 */ /* 0x000fe20008400000 */
[----:B------:R-:W-:Y:S01]  /*afe0*/  SHF.R.U32.HI R4, RZ, UR8, R5 ;  /* 0x00000008ff047c19 */ /* 0x000fe20008011605 */
[----:B------:R-:W-:-:S03]  /*aff0*/  ULDC UR8, c[0x0][0x658] ;  /* 0x0001960000087ab9 */ /* 0x000fc60000000800 */
[--C-:B------:R-:W-:Y:S01]  /*b000*/  SHF.R.U64 R20, R9, UR10, R4.reuse ;  /* 0x0000000a09147c19 */ /* 0x100fe20008001204 */
[----:B------:R-:W1:Y:S01]  /*b010*/  F2I.U32.TRUNC.NTZ R22, R22 ;  /* 0x0000001600167305 */ /* 0x000e62000020f000 */
[----:B------:R-:W-:Y:S01]  /*b020*/  SHF.R.U32.HI R5, RZ, UR10, R4 ;  /* 0x0000000aff057c19 */ /* 0x000fe20008011604 */
[----:B---3--:R-:W-:-:S03]  /*b030*/  IMAD.MOV R6, RZ, RZ, -R6 ;  /* 0x000000ffff067224 */ /* 0x008fc600078e0a06 */
[----:B------:R-:W-:Y:S01]  /*b040*/  SHF.R.U64 R18, R20, UR8, R5 ;  /* 0x0000000814127c19 */ /* 0x000fe20008001205 */
[----:B--2---:R-:W-:Y:S01]  /*b050*/  IMAD R15, R24, R6, R15 ;  /* 0x00000006180f7224 */ /* 0x004fe200078e020f */
[----:B------:R-:W-:-:S03]  /*b060*/  SHF.R.U32.HI R23, RZ, UR8, R5 ;  /* 0x00000008ff177c19 */ /* 0x000fc60008011605 */
[----:B------:R-:W-:Y:S02]  /*b070*/  IMAD.MOV.U32 R4, RZ, RZ, R18 ;  /* 0x000000ffff047224 */ /* 0x000fe400078e0012 */
[----:B------:R-:W-:Y:S01]  /*b080*/  IMAD.MOV.U32 R5, RZ, RZ, R23 ;  /* 0x000000ffff057224 */ /* 0x000fe200078e0017 */
[----:B-1----:R-:W-:Y:S06]  /*b090*/  @!P1 BRA `(.L_x_302) ;  /* 0x0000000000289947 */ /* 0x002fec0003800000 */
[----:B------:R-:W-:Y:S02]  /*b0a0*/  ULDC UR8, c[0x0][0x64c] ;  /* 0x0001930000087ab9 */ /* 0x000fe40000000800 */
[----:B------:R-:W-:-:S05]  /*b0b0*/  IADD3 R5, P1, R18, UR8, RZ ;  /* 0x0000000812057c10 */ /* 0x000fca000ff3e0ff */
[----:B------:R-:W-:-:S04]  /*b0c0*/  IMAD.X R23, RZ, RZ, R23, P1 ;  /* 0x000000ffff177224 */ /* 0x000fc800008e0617 */
[----:B------:R-:W-:-:S04]  /*b0d0*/  IMAD.WIDE.U32 R6, R23, UR12, RZ ;  /* 0x0000000c17067c25 */ /* 0x000fc8000f8e00ff */
[----:B------:R-:W-:-:S04]  /*b0e0*/  IMAD.WIDE.U32 R6, P1, R5, UR13, R6 ;  /* 0x0000000d05067c25 */ /* 0x000fc8000f820006 */
[----:B------:R-:W-:-:S04]  /*b0f0*/  IMAD.WIDE.U32 R4, R5, UR12, RZ ;  /* 0x0000000c05047c25 */ /* 0x000fc8000f8e00ff */
[----:B------:R-:W-:Y:S01]  /*b100*/  IMAD.MOV.U32 R4, RZ, RZ, R7 ;  /* 0x000000ffff047224 */ /* 0x000fe200078e0007 */
[----:B------:R-:W-:Y:S01]  /*b110*/  IADD3 RZ, P3, R5, R6, RZ ;  /* 0x0000000605ff7210 */ /* 0x000fe20007f7e0ff */
[----:B------:R-:W-:-:S04]  /*b120*/  IMAD.X R5, RZ, RZ, RZ, P1 ;  /* 0x000000ffff057224 */ /* 0x000fc800008e06ff */
[----:B------:R-:W-:-:S08]  /*b130*/  IMAD.WIDE.U32.X R4, R23, UR13, R4, P3 ;  /* 0x0000000d17047c25 */ /* 0x000fd000098e0404 */
.L_x_302:
[----:B------:R-:W-:Y:S01]  /*b140*/  ISETP.NE.AND P1, PT, R2, 0x1, PT ;  /* 0x000000010200780c */ /* 0x000fe20003f25270 */
[----:B------:R-:W-:Y:S01]  /*b150*/  ULDC UR8, c[0x0][0x648] ;  /* 0x0001920000087ab9 */ /* 0x000fe20000000800 */
[----:B------:R-:W-:Y:S01]  /*b160*/  LOP3.LUT R20, R20, UR6, RZ, 0xc0, !PT ;  /* 0x0000000614147c12 */ /* 0x000fe2000f8ec0ff */
[----:B------:R-:W-:Y:S01]  /*b170*/  IMAD.MOV R22, RZ, RZ, -R22 ;  /* 0x000000ffff167224 */ /* 0x000fe200078e0a16 */
[----:B------:R-:W-:Y:S01]  /*b180*/  SHF.R.U64 R5, R4, UR8, R5 ;  /* 0x0000000804057c19 */ /* 0x000fe20008001205 */
[----:B------:R-:W-:Y:S01]  /*b190*/  ULDC UR8, c[0x0][0x638] ;  /* 0x00018e0000087ab9 */ /* 0x000fe20000000800 */
[----:B------:R-:W-:Y:S01]  /*b1a0*/  LOP3.LUT R9, R9, UR4, RZ, 0xc0, !PT ;  /* 0x0000000409097c12 */ /* 0x000fe2000f8ec0ff */
[----:B------:R-:W-:Y:S01]  /*b1b0*/  ULDC UR9, c[0x0][0x610] ;  /* 0x0001840000097ab9 */ /* 0x000fe20000000800 */
[----:B------:R-:W-:Y:S02]  /*b1c0*/  IMAD.MOV.U32 R4, RZ, RZ, 0x1 ;  /* 0x00000001ff047424 */ /* 0x000fe400078e00ff */
[----:B------:R-:W-:-:S02]  /*b1d0*/  IMAD.MOV R7, RZ, RZ, -R5 ;  /* 0x000000ffff077224 */ /* 0x000fc400078e0a05 */
[----:B------:R-:W-:Y:S02]  /*b1e0*/  IMAD R20, R5, UR5, R20 ;  /* 0x0000000505147c24 */ /* 0x000fe4000f8e0214 */
[----:B0-----:R-:W-:Y:S02]  /*b1f0*/  @P1 IMAD R15, R21, R22, R14 ;  /* 0x00000016150f1224 */ /* 0x001fe400078e020e */
[----:B------:R-:W-:Y:S01]  /*b200*/  IMAD R18, R7, UR8, R18 ;  /* 0x0000000807127c24 */ /* 0x000fe2000f8e0212 */
[----:B------:R-:W-:Y:S01]  /*b210*/  ULDC UR8, c[0x0][0x600] ;  /* 0x0001800000087ab9 */ /* 0x000fe20000000800 */
[----:B------:R-:W-:Y:S02]  /*b220*/  IMAD R15, R20, UR9, R15 ;  /* 0x00000009140f7c24 */ /* 0x000fe4000f8e020f */
[----:B------:R-:W-:-:S05]  /*b230*/  IMAD R18, R18, UR8, R9 ;  /* 0x0000000812127c24 */ /* 0x000fca000f8e0209 */
[----:B------:R-:W-:Y:S02]  /*b240*/  SEL R9, R18, R15, !P1 ;  /* 0x0000000f12097207 */ /* 0x000fe40004800000 */
[----:B------:R-:W-:-:S07]  /*b250*/  SEL R7, R15, R18, !P1 ;  /* 0x000000120f077207 */ /* 0x000fce0004800000 */
.L_x_300:
[----:B------:R-:W-:Y:S05]  /*b260*/  BSYNC B1 ;  /* 0x0000000000017941 */ /* 0x000fea0003800000 */
.L_x_299:
[----:B------:R-:W-:-:S13]  /*b270*/  LOP3.LUT P1, RZ, R4, 0xff, RZ, 0xc0, !PT ;  /* 0x000000ff04ff7812 */ /* 0x000fda000782c0ff */
[----:B------:R-:W-:Y:S05]  /*b280*/  @P1 BRA `(.L_x_303) ;  /* 0xfffffff000f41947 */ /* 0x000fea000383ffff */
[----:B------:R-:W-:Y:S05]  /*b290*/  BSYNC B0 ;  /* 0x0000000000007941 */ /* 0x000fea0003800000 */
.L_x_291:
[----:B------:R-:W-:-:S03]  /*b2a0*/  UMOV UR8, 0xffffffff ;  /* 0xffffffff00087882 */ /* 0x000fc60000000000 */
[----:B------:R-:W-:Y:S05]  /*b2b0*/  BRA.DIV UR8, `(.L_x_304) ;  /* 0x0000000608cc7947 */ /* 0x000fea000b800000 */
[----:B------:R-:W-:-:S13]  /*b2c0*/  ELECT P6, URZ, PT ;  /* 0x00000000003f782f */ /* 0x000fda00038c0000 */
.L_x_323:
[----:B------:R-:W-:Y:S04]  /*b2d0*/  BSSY B0, `(.L_x_305) ;  /* 0x0000058000007945 */ /* 0x000fe80003800000 */
[----:B------:R-:W-:Y:S05]  /*b2e0*/  @!P6 BRA `(.L_x_306) ;  /* 0x000000040058e947 */ /* 0x000fea0003800000 */
[----:B------:R-:W-:-:S04]  /*b2f0*/  LOP3.LUT R19, R19, 0x2, RZ, 0xfc, !PT ;  /* 0x0000000213137812 */ /* 0x000fc800078efcff */
[----:B------:R-:W-:-:S13]  /*b300*/  ISETP.NE.AND P0, PT, R19, 0x3, PT ;  /* 0x000000031300780c */ /* 0x000fda0003f05270 */
[----:B------:R-:W-:Y:S05]  /*b310*/  @!P0 BRA `(.L_x_307) ;  /* 0x0000000000048947 */ /* 0x000fea0003800000 */
[----:B------:R-:W-:Y:S01]  /*b320*/  BPT.TRAP 0x1 ;  /* 0x000000040000795c */ /* 0x000fe20000300000 */
.L_x_307:
[----:B------:R-:W0:Y:S01]  /*b330*/  S2R R3, SR_CgaCtaId ;  /* 0x0000000000037919 */ /* 0x000e220000008800 */
[----:B------:R-:W-:-:S04]  /*b340*/  MOV R2, 0x400 ;  /* 0x0000040000027802 */ /* 0x000fc80000000f00 */
[----:B0-----:R-:W-:Y:S02]  /*b350*/  LEA R3, R3, R2, 0x18 ;  /* 0x0000000203037211 */ /* 0x001fe400078ec0ff */
[----:B------:R-:W-:-:S03]  /*b360*/  SHF.L.U32 R2, R0, 0x1f, RZ ;  /* 0x0000001f00027819 */ /* 0x000fc600000006ff */
[----:B------:R-:W-:-:S04]  /*b370*/  VIADD R3, R3, 0x48 ;  /* 0x0000004803037836 */ /* 0x000fc80000000000 */
[C---:B------:R-:W-:Y:S02]  /*b380*/  IMAD R7, R12.reuse, 0x8, R3 ;  /* 0x000000080c077824 */ /* 0x040fe400078e0203 */
[----:B------:R-:W-:Y:S02]  /*b390*/  VIADD R12, R12, 0x1 ;  /* 0x000000010c0c7836 */ /* 0x000fe40000000000 */
[----:B------:R-:W0:Y:S03]  /*b3a0*/  SYNCS.PHASECHK.TRANS64.TRYWAIT P0, [R7+URZ], R2 ;  /* 0x00000002070075a7 */ /* 0x000e26000800017f */
[----:B------:R-:W-:-:S04]  /*b3b0*/  ISETP.NE.AND P1, PT, R12, 0x9, PT ;  /* 0x000000090c00780c */ /* 0x000fc80003f25270 */
[----:B------:R-:W-:Y:S02]  /*b3c0*/  SEL R5, RZ, 0x1, P1 ;  /* 0x00000001ff057807 */ /* 0x000fe40000800000 */
[----:B------:R-:W-:Y:S02]  /*b3d0*/  SEL R12, R12, RZ, P1 ;  /* 0x000000ff0c0c7207 */ /* 0x000fe40000800000 */
[----:B------:R-:W-:-:S03]  /*b3e0*/  LOP3.LUT R5, R0, R5, RZ, 0x3c, !PT ;  /* 0x0000000500057212 */ /* 0x000fc600078e3cff */
[----:B------:R-:W-:Y:S01]  /*b3f0*/  IMAD R9, R12, 0x8, R3 ;  /* 0x000000080c097824 */ /* 0x000fe200078e0203 */
[----:B------:R-:W-:Y:S01]  /*b400*/  SHF.L.U32 R4, R5, 0x1f, RZ ;  /* 0x0000001f05047819 */ /* 0x000fe200000006ff */
[----:B0-----:R-:W-:Y:S06]  /*b410*/  @!P0 BRA `(.L_x_308) ;  /* 0x0000000400948947 */ /* 0x001fec0003800000 */
.L_x_324:
[----:B------:R-:W1:Y:S01]  /*b420*/  SYNCS.PHASECHK.TRANS64.TRYWAIT P0, [R9+URZ], R4 ;  /* 0x00000004090075a7 */ /* 0x000e62000800017f */
[----:B------:R-:W-:-:S05]  /*b430*/  VIADD R0, R12, 0x1 ;  /* 0x000000010c007836 */ /* 0x000fca0000000000 */
[----:B------:R-:W-:-:S04]  /*b440*/  ISETP.NE.AND P1, PT, R0, 0x9, PT ;  /* 0x000000090000780c */ /* 0x000fc80003f25270 */
[----:B0-----:R-:W-:Y:S02]  /*b450*/  SEL R2, RZ, 0x1, P1 ;  /* 0x00000001ff027807 */ /* 0x001fe40000800000 */
[----:B------:R-:W-:Y:S02]  /*b460*/  SEL R0, R0, RZ, P1 ;  /* 0x000000ff00007207 */ /* 0x000fe40000800000 */
[----:B------:R-:W-:-:S03]  /*b470*/  LOP3.LUT R7, R5, R2, RZ, 0x3c, !PT ;  /* 0x0000000205077212 */ /* 0x000fc600078e3cff */
[----:B------:R-:W-:Y:S01]  /*b480*/  IMAD R6, R0, 0x8, R3 ;  /* 0x0000000800067824 */ /* 0x000fe200078e0203 */
[----:B------:R-:W-:Y:S01]  /*b490*/  SHF.L.U32 R5, R7, 0x1f, RZ ;  /* 0x0000001f07057819 */ /* 0x000fe200000006ff */
[----:B-1----:R-:W-:Y:S06]  /*b4a0*/  @!P0 BRA `(.L_x_309) ;  /* 0x0000000400848947 */ /* 0x002fec0003800000 */
.L_x_325:
[----:B------:R-:W1:Y:S01]  /*b4b0*/  SYNCS.PHASECHK.TRANS64.TRYWAIT P0, [R6+URZ], R5 ;  /* 0x00000005060075a7 */ /* 0x000e62000800017f */
[----:B------:R-:W-:-:S05]  /*b4c0*/  VIADD R0, R0, 0x1 ;  /* 0x0000000100007836 */ /* 0x000fca0000000000 */
[----:B------:R-:W-:-:S04]  /*b4d0*/  ISETP.NE.AND P1, PT, R0, 0x9, PT ;  /* 0x000000090000780c */ /* 0x000fc80003f25270 */
[----:B------:R-:W-:Y:S02]  /*b4e0*/  SEL R2, RZ, 0x1, P1 ;  /* 0x00000001ff027807 */ /* 0x000fe40000800000 */
[----:B------:R-:W-:Y:S02]  /*b4f0*/  SEL R0, R0, RZ, P1 ;  /* 0x000000ff00007207 */ /* 0x000fe40000800000 */
[----:B------:R-:W-:-:S03]  /*b500*/  LOP3.LUT R7, R7, R2, RZ, 0x3c, !PT ;  /* 0x0000000207077212 */ /* 0x000fc600078e3cff */
[----:B0-----:R-:W-:Y:S01]  /*b510*/  IMAD R9, R0, 0x8, R3 ;  /* 0x0000000800097824 */ /* 0x001fe200078e0203 */
[----:B------:R-:W-:Y:S01]  /*b520*/  SHF.L.U32 R4, R7, 0x1f, RZ ;  /* 0x0000001f07047819 */ /* 0x000fe200000006ff */
[----:B-1----:R-:W-:Y:S06]  /*b530*/  @!P0 BRA `(.L_x_310) ;  /* 0x0000000400748947 */ /* 0x002fec0003800000 */
.L_x_326:
        /* <DEDUP_REMOVED lines=9> */
.L_x_327:
        /* <DEDUP_REMOVED lines=9> */
.L_x_328:
        /* <DEDUP_REMOVED lines=9> */
.L_x_329:
        /* <DEDUP_REMOVED lines=9> */
.L_x_330:
[----:B------:R-:W1:Y:S01]  /*b780*/  SYNCS.PHASECHK.TRANS64.TRYWAIT P0, [R9+URZ], R4 ;  /* 0x00000004090075a7 */ /* 0x000e62000800017f */
[----:B------:R-:W-:-:S05]  /*b790*/  VIADD R0, R0, 0x1 ;  /* 0x0000000100007836 */ /* 0x000fca0000000000 */
[----:B------:R-:W-:-:S04]  /*b7a0*/  ISETP.NE.AND P1, PT, R0, 0x9, PT ;  /* 0x000000090000780c */ /* 0x000fc80003f25270 */
[----:B------:R-:W-:Y:S02]  /*b7b0*/  SEL R2, RZ, 0x1, P1 ;  /* 0x00000001ff027807 */ /* 0x000fe40000800000 */
[----:B------:R-:W-:Y:S02]  /*b7c0*/  SEL R0, R0, RZ, P1 ;  /* 0x000000ff00007207 */ /* 0x000fe40000800000 */
[----:B------:R-:W-:Y:S01]  /*b7d0*/  LOP3.LUT R2, R7, R2, RZ, 0x3c, !PT ;  /* 0x0000000207027212 */ /* 0x000fe200078e3cff */
[----:B-1----:R-:W-:Y:S06]  /*b7e0*/  @!P0 BRA `(.L_x_315) ;  /* 0x00000004002c8947 */ /* 0x002fec0003800000 */
.L_x_331:
[----:B------:R-:W-:Y:S01]  /*b7f0*/  IMAD R3, R0, 0x8, R3 ;  /* 0x0000000800037824 */ /* 0x000fe200078e0203 */
[----:B------:R-:W-:-:S07]  /*b800*/  SHF.L.U32 R0, R2, 0x1f, RZ ;  /* 0x0000001f02007819 */ /* 0x000fce00000006ff */
.L_x_316:
[----:B--2---:R2:W3:Y:S02]  /*b810*/  SYNCS.PHASECHK.TRANS64.TRYWAIT P0, [R3+URZ], R0 ;  /* 0x00000000030075a7 */ /* 0x0044e4000800017f */
[----:B---3--:R-:W-:Y:S05]  /*b820*/  @!P0 NANOSLEEP.SYNCS 0x989680 ;  /* 0x009896800000895d */ /* 0x008fea0003900000 */
[----:B------:R-:W3:Y:S02]  /*b830*/  @!P0 SYNCS.PHASECHK.TRANS64 P0, [R3+URZ], R0 ;  /* 0x00000000030085a7 */ /* 0x000ee4000800007f */
[----:B---3--:R-:W-:Y:S05]  /*b840*/  @!P0 BRA `(.L_x_316) ;  /* 0xfffffffc00f08947 */ /* 0x008fea000383ffff */
.L_x_306:
[----:B------:R-:W-:Y:S05]  /*b850*/  BSYNC B0 ;  /* 0x0000000000007941 */ /* 0x000fea0003800000 */
.L_x_305:
[----:B------:R-:W-:Y:S05]  /*b860*/  EXIT ;  /* 0x000000000000794d */ /* 0x000fea0003800000 */
.L_x_18:
[----:B---3--:R3:W4:Y:S02]  /*b870*/  SYNCS.PHASECHK.TRANS64.TRYWAIT P1, [R3+URZ], R0 ;  /* 0x00000000030075a7 */ /* 0x008724000802017f */
[----:B----4-:R-:W-:Y:S05]  /*b880*/  @!P1 NANOSLEEP.SYNCS 0x989680 ;  /* 0x009896800000995d */ /* 0x010fea0003900000 */
[----:B------:R-:W4:Y:S02]  /*b890*/  @!P1 SYNCS.PHASECHK.TRANS64 P1, [R3+URZ], R0 ;  /* 0x00000000030095a7 */ /* 0x000f24000802007f */
[----:B----4-:R-:W-:Y:S05]  /*b8a0*/  @!P1 BRA `(.L_x_18) ;  /* 0xfffffffc00f09947 */ /* 0x010fea000383ffff */
[----:B------:R-:W-:Y:S05]  /*b8b0*/  BRA `(.L_x_17) ;  /* 0xffffff5800887947 */ /* 0x000fea000383ffff */
.L_x_23:
[----:B-1----:R-:W-:-:S04]  /*b8c0*/  IMAD.U32 R4, RZ, RZ, UR4 ;  /* 0x00000004ff047e24 */ /* 0x002fc8000f8e00ff */
[----:B------:R1:W2:Y:S03]  /*b8d0*/  SYNCS.PHASECHK.TRANS64.TRYWAIT P1, [R4+URZ], R3 ;  /* 0x00000003040075a7 */ /* 0x0002a6000802017f */
[----:B--2---:R-:W-:Y:S05]  /*b8e0*/  @!P1 NANOSLEEP.SYNCS 0x989680 ;  /* 0x009896800000995d */ /* 0x004fea0003900000 */
[----:B------:R-:W2:Y:S02]  /*b8f0*/  @!P1 SYNCS.PHASECHK.TRANS64 P1, [R4+URZ], R3 ;  /* 0x00000003040095a7 */ /* 0x000ea4000802007f */
[----:B--2---:R-:W-:Y:S05]  /*b900*/  @!P1 BRA `(.L_x_23) ;  /* 0xfffffffc00ec9947 */ /* 0x004fea000383ffff */
[----:B------:R-:W-:Y:S05]  /*b910*/  BRA `(.L_x_22) ;  /* 0xffffff5c002c7947 */ /* 0x000fea000383ffff */
.L_x_292:
[----:B------:R-:W-:Y:S01]  /*b920*/  BSSY B1, `(.L_x_317) ;  /* 0x0000006000017945 */ /* 0x000fe20003800000 */
[----:B------:R-:W-:-:S07]  /*b930*/  IMAD.MOV.U32 R15, RZ, RZ, -0x1 ;  /* 0xffffffffff0f7424 */ /* 0x000fce00078e00ff */
[----:B------:R-:W-:Y:S05]  /*b940*/  WARPSYNC.COLLECTIVE R15, `(.L_x_318) ;  /* 0x000000000f0c7348 */ /* 0x000fea0003c00000 */
[----:B------:R-:W-:Y:S02]  /*b950*/  ELECT P6, UR62, PT ;  /* 0x00000000003e782f */ /* 0x000fe400038c0000 */
[----:B------:R-:W-:Y:S01]  /*b960*/  MOV R14, UR62 ;  /* 0x0000003e000e7c02 */ /* 0x000fe20008000f00 */
[----:B------:R-:W-:Y:S10]  /*b970*/  ENDCOLLECTIVE ;  /* 0x000000000000791b */ /* 0x000ff40003800000 */
.L_x_318:
[----:B------:R-:W-:Y:S05]  /*b980*/  BSYNC B1 ;  /* 0x0000000000017941 */ /* 0x000fea0003800000 */
.L_x_317:
[----:B------:R-:W-:Y:S05]  /*b990*/  BRA `(.L_x_319) ;  /* 0xffffffec003c7947 */ /* 0x000fea000383ffff */
.L_x_295:
[----:B0-----:R0:W1:Y:S02]  /*b9a0*/  SYNCS.PHASECHK.TRANS64.TRYWAIT P1, [R14+URZ+0x48], R7 ;  /* 0x000048070e0075a7 */ /* 0x001064000802017f */
[----:B-1----:R-:W-:Y:S05]  /*b9b0*/  @!P1 NANOSLEEP.SYNCS 0x989680 ;  /* 0x009896800000995d */ /* 0x002fea0003900000 */
[----:B------:R-:W1:Y:S02]  /*b9c0*/  @!P1 SYNCS.PHASECHK.TRANS64 P1, [R14+URZ+0x48], R7 ;  /* 0x000048070e0095a7 */ /* 0x000e64000802007f */
[----:B-1----:R-:W-:Y:S05]  /*b9d0*/  @!P1 BRA `(.L_x_295) ;  /* 0xfffffffc00f09947 */ /* 0x002fea000383ffff */
[----:B------:R-:W-:Y:S05]  /*b9e0*/  BRA `(.L_x_320) ;  /* 0xffffffec00807947 */ /* 0x000fea000383ffff */
.L_x_304:
[----:B------:R-:W-:Y:S01]  /*b9f0*/  BSSY B0, `(.L_x_321) ;  /* 0x0000006000007945 */ /* 0x000fe20003800000 */
[----:B------:R-:W-:-:S07]  /*ba00*/  IMAD.MOV.U32 R15, RZ, RZ, -0x1 ;  /* 0xffffffffff0f7424 */ /* 0x000fce00078e00ff */
[----:B------:R-:W-:Y:S05]  /*ba10*/  WARPSYNC.COLLECTIVE R15, `(.L_x_322) ;  /* 0x000000000f0c7348 */ /* 0x000fea0003c00000 */
[----:B------:R-:W-:Y:S02]  /*ba20*/  ELECT P6, UR62, PT ;  /* 0x00000000003e782f */ /* 0x000fe400038c0000 */
[----:B------:R-:W-:Y:S01]  /*ba30*/  MOV R14, UR62 ;  /* 0x0000003e000e7c02 */ /* 0x000fe20008000f00 */
[----:B------:R-:W-:Y:S10]  /*ba40*/  ENDCOLLECTIVE ;  /* 0x000000000000791b */ /* 0x000ff40003800000 */
.L_x_322:
[----:B------:R-:W-:Y:S05]  /*ba50*/  BSYNC B0 ;  /* 0x0000000000007941 */ /* 0x000fea0003800000 */
.L_x_321:
[----:B------:R-:W-:Y:S05]  /*ba60*/  BRA `(.L_x_323) ;  /* 0xfffffff800187947 */ /* 0x000fea000383ffff */
.L_x_308:
[----:B0-----:R0:W1:Y:S02]  /*ba70*/  SYNCS.PHASECHK.TRANS64.TRYWAIT P0, [R7+URZ], R2 ;  /* 0x00000002070075a7 */ /* 0x001064000800017f */
[----:B-1----:R-:W-:Y:S05]  /*ba80*/  @!P0 NANOSLEEP.SYNCS 0x989680 ;  /* 0x009896800000895d */ /* 0x002fea0003900000 */
[----:B------:R-:W1:Y:S02]  /*ba90*/  @!P0 SYNCS.PHASECHK.TRANS64 P0, [R7+URZ], R2 ;  /* 0x00000002070085a7 */ /* 0x000e64000800007f */
[----:B-1----:R-:W-:Y:S05]  /*baa0*/  @!P0 BRA `(.L_x_308) ;  /* 0xfffffffc00f08947 */ /* 0x002fea000383ffff */
[----:B------:R-:W-:Y:S05]  /*bab0*/  BRA `(.L_x_324) ;  /* 0xfffffff800587947 */ /* 0x000fea000383ffff */
.L_x_309:
[----:B0-----:R0:W1:Y:S02]  /*bac0*/  SYNCS.PHASECHK.TRANS64.TRYWAIT P0, [R9+URZ], R4 ;  /* 0x00000004090075a7 */ /* 0x001064000800017f */
[----:B-1----:R-:W-:Y:S05]  /*bad0*/  @!P0 NANOSLEEP.SYNCS 0x989680 ;  /* 0x009896800000895d */ /* 0x002fea0003900000 */
[----:B------:R-:W1:Y:S02]  /*bae0*/  @!P0 SYNCS.PHASECHK.TRANS64 P0, [R9+URZ], R4 ;  /* 0x00000004090085a7 */ /* 0x000e64000800007f */
[----:B-1----:R-:W-:Y:S05]  /*baf0*/  @!P0 BRA `(.L_x_309) ;  /* 0xfffffffc00f08947 */ /* 0x002fea000383ffff */
[----:B------:R-:W-:Y:S05]  /*bb00*/  BRA `(.L_x_325) ;  /* 0xfffffff800687947 */ /* 0x000fea000383ffff */
.L_x_310:
[----:B0-----:R0:W1:Y:S02]  /*bb10*/  SYNCS.PHASECHK.TRANS64.TRYWAIT P0, [R6+URZ], R5 ;  /* 0x00000005060075a7 */ /* 0x001064000800017f */
[----:B-1----:R-:W-:Y:S05]  /*bb20*/  @!P0 NANOSLEEP.SYNCS 0x989680 ;  /* 0x009896800000895d */ /* 0x002fea0003900000 */
[----:B------:R-:W1:Y:S02]  /*bb30*/  @!P0 SYNCS.PHASECHK.TRANS64 P0, [R6+URZ], R5 ;  /* 0x00000005060085a7 */ /* 0x000e64000800007f */
[----:B-1----:R-:W-:Y:S05]  /*bb40*/  @!P0 BRA `(.L_x_310) ;  /* 0xfffffffc00f08947 */ /* 0x002fea000383ffff */
[----:B------:R-:W-:Y:S05]  /*bb50*/  BRA `(.L_x_326) ;  /* 0xfffffff800787947 */ /* 0x000fea000383ffff */
.L_x_311:
[----:B0-----:R0:W1:Y:S02]  /*bb60*/  SYNCS.PHASECHK.TRANS64.TRYWAIT P0, [R9+URZ], R4 ;  /* 0x00000004090075a7 */ /* 0x001064000800017f */
[----:B-1----:R-:W-:Y:S05]  /*bb70*/  @!P0 NANOSLEEP.SYNCS 0x989680 ;  /* 0x009896800000895d */ /* 0x002fea0003900000 */
[----:B------:R-:W1:Y:S02]  /*bb80*/  @!P0 SYNCS.PHASECHK.TRANS64 P0, [R9+URZ], R4 ;  /* 0x00000004090085a7 */ /* 0x000e64000800007f */
[----:B-1----:R-:W-:Y:S05]  /*bb90*/  @!P0 BRA `(.L_x_311) ;  /* 0xfffffffc00f08947 */ /* 0x002fea000383ffff */
[----:B------:R-:W-:Y:S05]  /*bba0*/  BRA `(.L_x_327) ;  /* 0xfffffff800887947 */ /* 0x000fea000383ffff */
.L_x_312:
[----:B0-----:R0:W1:Y:S02]  /*bbb0*/  SYNCS.PHASECHK.TRANS64.TRYWAIT P0, [R6+URZ], R5 ;  /* 0x00000005060075a7 */ /* 0x001064000800017f */
[----:B-1----:R-:W-:Y:S05]  /*bbc0*/  @!P0 NANOSLEEP.SYNCS 0x989680 ;  /* 0x009896800000895d */ /* 0x002fea0003900000 */
[----:B------:R-:W1:Y:S02]  /*bbd0*/  @!P0 SYNCS.PHASECHK.TRANS64 P0, [R6+URZ], R5 ;  /* 0x00000005060085a7 */ /* 0x000e64000800007f */
[----:B-1----:R-:W-:Y:S05]  /*bbe0*/  @!P0 BRA `(.L_x_312) ;  /* 0xfffffffc00f08947 */ /* 0x002fea000383ffff */
[----:B------:R-:W-:Y:S05]  /*bbf0*/  BRA `(.L_x_328) ;  /* 0xfffffff800987947 */ /* 0x000fea000383ffff */
.L_x_313:
[----:B0-----:R0:W1:Y:S02]  /*bc00*/  SYNCS.PHASECHK.TRANS64.TRYWAIT P0, [R9+URZ], R4 ;  /* 0x00000004090075a7 */ /* 0x001064000800017f */
[----:B-1----:R-:W-:Y:S05]  /*bc10*/  @!P0 NANOSLEEP.SYNCS 0x989680 ;  /* 0x009896800000895d */ /* 0x002fea0003900000 */
[----:B------:R-:W1:Y:S02]  /*bc20*/  @!P0 SYNCS.PHASECHK.TRANS64 P0, [R9+URZ], R4 ;  /* 0x00000004090085a7 */ /* 0x000e64000800007f */
[----:B-1----:R-:W-:Y:S05]  /*bc30*/  @!P0 BRA `(.L_x_313) ;  /* 0xfffffffc00f08947 */ /* 0x002fea000383ffff */
[----:B------:R-:W-:Y:S05]  /*bc40*/  BRA `(.L_x_329) ;  /* 0xfffffff800a87947 */ /* 0x000fea000383ffff */
.L_x_314:
[----:B0-----:R0:W1:Y:S02]  /*bc50*/  SYNCS.PHASECHK.TRANS64.TRYWAIT P0, [R6+URZ], R5 ;  /* 0x00000005060075a7 */ /* 0x001064000800017f */
[----:B-1----:R-:W-:Y:S05]  /*bc60*/  @!P0 NANOSLEEP.SYNCS 0x989680 ;  /* 0x009896800000895d */ /* 0x002fea0003900000 */
[----:B------:R-:W1:Y:S02]  /*bc70*/  @!P0 SYNCS.PHASECHK.TRANS64 P0, [R6+URZ], R5 ;  /* 0x00000005060085a7 */ /* 0x000e64000800007f */
[----:B-1----:R-:W-:Y:S05]  /*bc80*/  @!P0 BRA `(.L_x_314) ;  /* 0xfffffffc00f08947 */ /* 0x002fea000383ffff */
[----:B------:R-:W-:Y:S05]  /*bc90*/  BRA `(.L_x_330) ;  /* 0xfffffff800b87947 */ /* 0x000fea000383ffff */
.L_x_315:
[----:B-1----:R1:W2:Y:S02]  /*bca0*/  SYNCS.PHASECHK.TRANS64.TRYWAIT P0, [R9+URZ], R4 ;  /* 0x00000004090075a7 */ /* 0x0022a4000800017f */
[----:B--2---:R-:W-:Y:S05]  /*bcb0*/  @!P0 NANOSLEEP.SYNCS 0x989680 ;  /* 0x009896800000895d */ /* 0x004fea0003900000 */
[----:B------:R-:W2:Y:S02]  /*bcc0*/  @!P0 SYNCS.PHASECHK.TRANS64 P0, [R9+URZ], R4 ;  /* 0x00000004090085a7 */ /* 0x000ea4000800007f */
[----:B--2---:R-:W-:Y:S05]  /*bcd0*/  @!P0 BRA `(.L_x_315) ;  /* 0xfffffffc00f08947 */ /* 0x004fea000383ffff */
[----:B------:R-:W-:Y:S05]  /*bce0*/  BRA `(.L_x_331) ;  /* 0xfffffff800c07947 */ /* 0x000fea000383ffff */
.L_x_332:
[----:B------:R-:W-:-:S00]  /*bcf0*/  BRA `(.L_x_332) ;  /* 0xfffffffc00fc7947 */ /* 0x000fc0000383ffff */
[----:B------:R-:W-:-:S00]  /*bd00*/  NOP ;  /* 0x0000000000007918 */ /* 0x000fc00000000000 */
[----:B------:R-:W-:-:S00]  /*bd10*/  NOP ;  /* 0x0000000000007918 */ /* 0x000fc00000000000 */
[----:B------:R-:W-:-:S00]  /*bd20*/  NOP ;  /* 0x0000000000007918 */ /* 0x000fc00000000000 */
[----:B------:R-:W-:-:S00]  /*bd30*/  NOP ;  /* 0x0000000000007918 */ /* 0x000fc00000000000 */
[----:B------:R-:W-:-:S00]  /*bd40*/  NOP ;  /* 0x0000000000007918 */ /* 0x000fc00000000000 */
[----:B------:R-:W-:-:S00]  /*bd50*/  NOP ;  /* 0x0000000000007918 */ /* 0x000fc00000000000 */
[----:B------:R-:W-:-:S00]  /*bd60*/  NOP ;  /* 0x0000000000007918 */ /* 0x000fc00000000000 */
[----:B------:R-:W-:-:S00]  /*bd70*/  NOP ;  /* 0x0000000000007918 */ /* 0x000fc00000000000 */
.L_x_333:


//--------------------- .nv.global.init           --------------------------
	.section	.nv.global.init,"aw",@progbits
.nv.global.init:
	.type		$str$22,@object
	.size		$str$22,($str$23 - $str$22)
$str$22:
        /*0000*/ 	.byte	0x6b, 0x5f, 0x74, 0x69, 0x6c, 0x65, 0x5f, 0x63, 0x6f, 0x75, 0x6e, 0x74, 0x20, 0x3e, 0x3d, 0x20
        /*0010*/ 	.byte	0x31, 0x00
	.type		$str$23,@object
	.size		$str$23,(__unnamed_1 - $str$23)
$str$23:
        /*0012*/ 	.byte	0x2f, 0x74, 0x6d, 0x70, 0x2f, 0x63, 0x75, 0x74, 0x6c, 0x61, 0x73, 0x73, 0x5f, 0x73, 0x77, 0x65
        /*0022*/ 	.byte	0x65, 0x70, 0x5f, 0x73, 0x72, 0x63, 0x2f, 0x69, 0x6e, 0x63, 0x6c, 0x75, 0x64, 0x65, 0x2f, 0x63
        /*0032*/ 	.byte	0x75, 0x74, 0x6c, 0x61, 0x73, 0x73, 0x2f, 0x67, 0x65, 0x6d, 0x6d, 0x2f, 0x63, 0x6f, 0x6c, 0x6c
        /*0042*/ 	.byte	0x65, 0x63, 0x74, 0x69, 0x76, 0x65, 0x2f, 0x73, 0x6d, 0x39, 0x30, 0x5f, 0x6d, 0x6d, 0x61, 0x5f
        /*0052*/ 	.byte	0x74, 0x6d, 0x61, 0x5f, 0x67, 0x6d, 0x6d, 0x61, 0x5f, 0x73, 0x73, 0x5f, 0x77, 0x61, 0x72, 0x70
        /*0062*/ 	.byte	0x73, 0x70, 0x65, 0x63, 0x69, 0x61, 0x6c, 0x69, 0x7a, 0x65, 0x64, 0x2e, 0x68, 0x70, 0x70, 0x00
	.type		__unnamed_1,@object
	.size		__unnamed_1,(.L_0 - __unnamed_1)
__unnamed_1:
        /*0072*/ 	.byte	0x76, 0x6f, 0x69, 0x64, 0x20, 0x63, 0x75, 0x74, 0x6c, 0x61, 0x73, 0x73, 0x3a, 0x3a, 0x67, 0x65
        /* <DEDUP_REMOVED lines=179> */
        /*0bb2*/ 	.byte	0x65, 0x3a, 0x3a, 0x69, 0x64, 0x65, 0x6e, 0x74, 0x69, 0x74, 0x79, 0x5d, 0x00
.L_0:


//--------------------- .nv.shared._ZN7cutlass13device_kernelINS_4gemm6kernel13GemmUniversalIN4cute5tupleIJiiiiEEENS1_10collective13CollectiveMmaINS1_34MainloopSm90TmaGmmaWarpSpecializedILi9ENS5_IJNS4_1CILi1EEESB_SB_EEENS1_35KernelTmaWarpSpecializedCooperativeEEENS5_IJNSA_ILi128EEENSA_ILi256EEENSA_ILi32EEEEEENS_6half_tENS5_IJlSB_lEEESJ_NS5_IJSB_llEEENS4_8TiledMMAINS4_8MMA_AtomIJNS4_4SM904GMMA26MMA_64x256x16_F32F16F16_SSILNSP_5MajorE0ELSR_1ELNSP_7ScaleInE1ELSS_1EEEEEENS4_6LayoutINS5_IJNSA_ILi2EEESB_SB_EEENS5_IJSB_NSA_ILi0EEESY_EEEEENS5_IJNS4_10UnderscoreES11_S11_EEEEENS4_13SM90_TMA_LOADENS4_14ComposedLayoutINS4_7SwizzleILi2ELi4ELi3EEENS4_18smem_ptr_flag_bitsILi16EEENSV_INS5_IJNSA_ILi8EEESH_EEENS5_IJSH_SB_EEEEEEEvNS4_8identityES14_NS15_INS16_ILi3ELi4ELi3EEES19_NSV_INS5_IJNSA_ILi64EEES1A_EEENS5_IJSB_S1H_EEEEEEEvS1F_EENS_8epilogue10collective6detail29Sm90TmaWarpSpecializedAdapterINS1O_15DefaultEpilogueISJ_SK_SK_NS1N_6thread17LinearCombinationISJ_Li1EffLNS1S_9ScaleType4KindE0ELNS_15FloatRoundStyleE2ESJ_EENS1_15EpilogueDefaultEEEEEvvEEEEvNT_6ParamsE --------------------------
	.section	.nv.shared._ZN7cutlass13device_kernelINS_4gemm6kernel13GemmUniversalIN4cute5tupleIJiiiiEEENS1_10collective13CollectiveMmaINS1_34MainloopSm90TmaGmmaWarpSpecializedILi9ENS5_IJNS4_1CILi1EEESB_SB_EEENS1_35KernelTmaWarpSpecializedCooperativeEEENS5_IJNSA_ILi128EEENSA_ILi256EEENSA_ILi32EEEEEENS_6half_tENS5_IJlSB_lEEESJ_NS5_IJSB_llEEENS4_8TiledMMAINS4_8MMA_AtomIJNS4_4SM904GMMA26MMA_64x256x16_F32F16F16_SSILNSP_5MajorE0ELSR_1ELNSP_7ScaleInE1ELSS_1EEEEEENS4_6LayoutINS5_IJNSA_ILi2EEESB_SB_EEENS5_IJSB_NSA_ILi0EEESY_EEEEENS5_IJNS4_10UnderscoreES11_S11_EEEEENS4_13SM90_TMA_LOADENS4_14ComposedLayoutINS4_7SwizzleILi2ELi4ELi3EEENS4_18smem_ptr_flag_bitsILi16EEENSV_INS5_IJNSA_ILi8EEESH_EEENS5_IJSH_SB_EEEEEEEvNS4_8identityES14_NS15_INS16_ILi3ELi4ELi3EEES19_NSV_INS5_IJNSA_ILi64EEES1A_EEENS5_IJSB_S1H_EEEEEEEvS1F_EENS_8epilogue10collective6detail29Sm90TmaWarpSpecializedAdapterINS1O_15DefaultEpilogueISJ_SK_SK_NS1N_6thread17LinearCombinationISJ_Li1EffLNS1S_9ScaleType4KindE0ELNS_15FloatRoundStyleE2ESJ_EENS1_15EpilogueDefaultEEEEEvvEEEEvNT_6ParamsE,"aw",@nobits
	.sectionflags	@""
	.align	16
	.zero		1024


//--------------------- .nv.shared.reserved.0     --------------------------
	.section	.nv.shared.reserved.0,"aw",@nobits
	.weak		__nv_reservedSMEM_offset_0_alias
	.size		__nv_reservedSMEM_offset_0_alias, 0, 0
	.other		__nv_reservedSMEM_offset_0_alias,@"STO_CUDA_RESERVED_SHARED STV_DEFAULT"
__nv_reservedSMEM_offset_0_alias:
	.zero		0


//--------------------- .nv.global                --------------------------
	.section	.nv.global,"aw",@nobits
.nv.global:
	.type		_ZN40_INTERNAL_a72d80e4_4_k_cu_72675ded_230274cute1_E,@object
	.size		_ZN40_INTERNAL_a72d80e4_4_k_cu_72675ded_230274cute1_E,(_ZN40_INTERNAL_a72d80e4_4_k_cu_72675ded_230274cuda3std3__45__cpo6cbeginE - _ZN40_INTERNAL_a72d80e4_4_k_cu_72675ded_230274cute1_E)
_ZN40_INTERNAL_a72d80e4_4_k_cu_72675ded_230274cute1_E:
	.zero		1
	.type		_ZN40_INTERNAL_a72d80e4_4_k_cu_72675ded_230274cuda3std3__45__cpo6cbeginE,@object
	.size		_ZN40_INTERNAL_a72d80e4_4_k_cu_72675ded_230274cuda3std3__45__cpo6cbeginE,(_ZN40_INTERNAL_a72d80e4_4_k_cu_72675ded_230274cuda3std3__48in_placeE - _ZN40_INTERNAL_a72d80e4_4_k_cu_72675ded_230274cuda3std3__45__cpo6cbeginE)
_ZN40_INTERNAL_a72d80e4_4_k_cu_72675ded_230274cuda3std3__45__cpo6cbeginE:
	.zero		1
	.type		_ZN40_INTERNAL_a72d80e4_4_k_cu_72675ded_230274cuda3std3__48in_placeE,@object
	.size		_ZN40_INTERNAL_a72d80e4_4_k_cu_72675ded_230274cuda3std3__48in_placeE,(_ZN40_INTERNAL_a72d80e4_4_k_cu_72675ded_230274cuda3std6ranges3__45__cpo9iter_moveE - _ZN40_INTERNAL_a72d80e4_4_k_cu_72675ded_230274cuda3std3__48in_placeE)
_ZN40_INTERNAL_a72d80e4_4_k_cu_72675ded_230274cuda3std3__48in_placeE:
	.zero		1
	.type		_ZN40_INTERNAL_a72d80e4_4_k_cu_72675ded_230274cuda3std6ranges3__45__cpo9iter_moveE,@object
	.size		_ZN40_INTERNAL_a72d80e4_4_k_cu_72675ded_230274cuda3std6ranges3__45__cpo9iter_moveE,(_ZN40_INTERNAL_a72d80e4_4_k_cu_72675ded_230274cuda3std3__45__cpo5beginE - _ZN40_INTERNAL_a72d80e4_4_k_cu_72675ded_230274cuda3std6ranges3__45__cpo9iter_moveE)
_ZN40_INTERNAL_a72d80e4_4_k_cu_72675ded_230274cuda3std6ranges3__45__cpo9iter_moveE:
	.zero		1
	.type		_ZN40_INTERNAL_a72d80e4_4_k_cu_72675ded_230274cuda3std3__45__cpo5beginE,@object
	.size		_ZN40_INTERNAL_a72d80e4_4_k_cu_72675ded_230274cuda3std3__45__cpo5beginE,(_ZN40_INTERNAL_a72d80e4_4_k_cu_72675ded_230274cuda3std3__442_GLOBAL__N__a72d80e4_4_k_cu_72675ded_230276ignoreE - _ZN40_INTERNAL_a72d80e4_4_k_cu_72675ded_230274cuda3std3__45__cpo5beginE)
_ZN40_INTERNAL_a72d80e4_4_k_cu_72675ded_230274cuda3std3__45__cpo5beginE:
	.zero		1
	.type		_ZN40_INTERNAL_a72d80e4_4_k_cu_72675ded_230274cuda3std3__442_GLOBAL__N__a72d80e4_4_k_cu_72675ded_230276ignoreE,@object
	.size		_ZN40_INTERNAL_a72d80e4_4_k_cu_72675ded_230274cuda3std3__442_GLOBAL__N__a72d80e4_4_k_cu_72675ded_230276ignoreE,(_ZN40_INTERNAL_a72d80e4_4_k_cu_72675ded_230274cute7productE - _ZN40_INTERNAL_a72d80e4_4_k_cu_72675ded_230274cuda3std3__442_GLOBAL__N__a72d80e4_4_k_cu_72675ded_230276ignoreE)
_ZN40_INTERNAL_a72d80e4_4_k_cu_72675ded_230274cuda3std3__442_GLOBAL__N__a72d80e4_4_k_cu_72675ded_230276ignoreE:
	.zero		1
	.type		_ZN40_INTERNAL_a72d80e4_4_k_cu_72675ded_230274cute7productE,@object
	.size		_ZN40_INTERNAL_a72d80e4_4_k_cu_72675ded_230274cute7productE,(_ZN40_INTERNAL_a72d80e4_4_k_cu_72675ded_230274cuda3std3__45__cpo3endE - _ZN40_INTERNAL_a72d80e4_4_k_cu_72675ded_230274cute7productE)
_ZN40_INTERNAL_a72d80e4_4_k_cu_72675ded_230274cute7productE:
	.zero		1
	.type		_ZN40_INTERNAL_a72d80e4_4_k_cu_72675ded_230274cuda3std3__45__cpo3endE,@object
	.size		_ZN40_INTERNAL_a72d80e4_4_k_cu_72675ded_230274cuda3std3__45__cpo3endE,(_ZN40_INTERNAL_a72d80e4_4_k_cu_72675ded_230274cuda3std3__419piecewise_constructE - _ZN40_INTERNAL_a72d80e4_4_k_cu_72675ded_230274cuda3std3__45__cpo3endE)
_ZN40_INTERNAL_a72d80e4_4_k_cu_72675ded_230274cuda3std3__45__cpo3endE:
	.zero		1
	.type		_ZN40_INTERNAL_a72d80e4_4_k_cu_72675ded_230274cuda3std3__419piecewise_constructE,@object
	.size		_ZN40_INTERNAL_a72d80e4_4_k_cu_72675ded_230274cuda3std3__419piecewise_constructE,(_ZN40_INTERNAL_a72d80e4_4_k_cu_72675ded_230274cuda3std3__45__cpo4cendE - _ZN40_INTERNAL_a72d80e4_4_k_cu_72675ded_230274cuda3std3__419piecewise_constructE)
_ZN40_INTERNAL_a72d80e4_4_k_cu_72675ded_230274cuda3std3__419piecewise_constructE:
	.zero		1
	.type		_ZN40_INTERNAL_a72d80e4_4_k_cu_72675ded_230274cuda3std3__45__cpo4cendE,@object
	.size		_ZN40_INTERNAL_a72d80e4_4_k_cu_72675ded_230274cuda3std3__45__cpo4cendE,(_ZN40_INTERNAL_a72d80e4_4_k_cu_72675ded_230274cuda3std6ranges3__45__cpo4swapE - _ZN40_INTERNAL_a72d80e4_4_k_cu_72675ded_230274cuda3std3__45__cpo4cendE)
_ZN40_INTERNAL_a72d80e4_4_k_cu_72675ded_230274cuda3std3__45__cpo4cendE:
	.zero		1
	.type		_ZN40_INTERNAL_a72d80e4_4_k_cu_72675ded_230274cuda3std6ranges3__45__cpo4swapE,@object
	.size		_ZN40_INTERNAL_a72d80e4_4_k_cu_72675ded_230274cuda3std6ranges3__45__cpo4swapE,(.L_8 - _ZN40_INTERNAL_a72d80e4_4_k_cu_72675ded_230274cuda3std6ranges3__45__cpo4swapE)
_ZN40_INTERNAL_a72d80e4_4_k_cu_72675ded_230274cuda3std6ranges3__45__cpo4swapE:
	.zero		1
.L_8:


//--------------------- .nv.constant0._ZN7cutlass13device_kernelINS_4gemm6kernel13GemmUniversalIN4cute5tupleIJiiiiEEENS1_10collective13CollectiveMmaINS1_34MainloopSm90TmaGmmaWarpSpecializedILi9ENS5_IJNS4_1CILi1EEESB_SB_EEENS1_35KernelTmaWarpSpecializedCooperativeEEENS5_IJNSA_ILi128EEENSA_ILi256EEENSA_ILi32EEEEEENS_6half_tENS5_IJlSB_lEEESJ_NS5_IJSB_llEEENS4_8TiledMMAINS4_8MMA_AtomIJNS4_4SM904GMMA26MMA_64x256x16_F32F16F16_SSILNSP_5MajorE0ELSR_1ELNSP_7ScaleInE1ELSS_1EEEEEENS4_6LayoutINS5_IJNSA_ILi2EEESB_SB_EEENS5_IJSB_NSA_ILi0EEESY_EEEEENS5_IJNS4_10UnderscoreES11_S11_EEEEENS4_13SM90_TMA_LOADENS4_14ComposedLayoutINS4_7SwizzleILi2ELi4ELi3EEENS4_18smem_ptr_flag_bitsILi16EEENSV_INS5_IJNSA_ILi8EEESH_EEENS5_IJSH_SB_EEEEEEEvNS4_8identityES14_NS15_INS16_ILi3ELi4ELi3EEES19_NSV_INS5_IJNSA_ILi64EEES1A_EEENS5_IJSB_S1H_EEEEEEEvS1F_EENS_8epilogue10collective6detail29Sm90TmaWarpSpecializedAdapterINS1O_15DefaultEpilogueISJ_SK_SK_NS1N_6thread17LinearCombinationISJ_Li1EffLNS1S_9ScaleType4KindE0ELNS_15FloatRoundStyleE2ESJ_EENS1_15EpilogueDefaultEEEEEvvEEEEvNT_6ParamsE --------------------------
	.section	.nv.constant0._ZN7cutlass13device_kernelINS_4gemm6kernel13GemmUniversalIN4cute5tupleIJiiiiEEENS1_10collective13CollectiveMmaINS1_34MainloopSm90TmaGmmaWarpSpecializedILi9ENS5_IJNS4_1CILi1EEESB_SB_EEENS1_35KernelTmaWarpSpecializedCooperativeEEENS5_IJNSA_ILi128EEENSA_ILi256EEENSA_ILi32EEEEEENS_6half_tENS5_IJlSB_lEEESJ_NS5_IJSB_llEEENS4_8TiledMMAINS4_8MMA_AtomIJNS4_4SM904GMMA26MMA_64x256x16_F32F16F16_SSILNSP_5MajorE0ELSR_1ELNSP_7ScaleInE1ELSS_1EEEEEENS4_6LayoutINS5_IJNSA_ILi2EEESB_SB_EEENS5_IJSB_NSA_ILi0EEESY_EEEEENS5_IJNS4_10UnderscoreES11_S11_EEEEENS4_13SM90_TMA_LOADENS4_14ComposedLayoutINS4_7SwizzleILi2ELi4ELi3EEENS4_18smem_ptr_flag_bitsILi16EEENSV_INS5_IJNSA_ILi8EEESH_EEENS5_IJSH_SB_EEEEEEEvNS4_8identityES14_NS15_INS16_ILi3ELi4ELi3EEES19_NSV_INS5_IJNSA_ILi64EEES1A_EEENS5_IJSB_S1H_EEEEEEEvS1F_EENS_8epilogue10collective6detail29Sm90TmaWarpSpecializedAdapterINS1O_15DefaultEpilogueISJ_SK_SK_NS1N_6thread17LinearCombinationISJ_Li1EffLNS1S_9ScaleType4KindE0ELNS_15FloatRoundStyleE2ESJ_EENS1_15EpilogueDefaultEEEEEvvEEEEvNT_6ParamsE,"a",@progbits
	.sectionflags	@""
	.align	4
.nv.constant0._ZN7cutlass13device_kernelINS_4gemm6kernel13GemmUniversalIN4cute5tupleIJiiiiEEENS1_10collective13CollectiveMmaINS1_34MainloopSm90TmaGmmaWarpSpecializedILi9ENS5_IJNS4_1CILi1EEESB_SB_EEENS1_35KernelTmaWarpSpecializedCooperativeEEENS5_IJNSA_ILi128EEENSA_ILi256EEENSA_ILi32EEEEEENS_6half_tENS5_IJlSB_lEEESJ_NS5_IJSB_llEEENS4_8TiledMMAINS4_8MMA_AtomIJNS4_4SM904GMMA26MMA_64x256x16_F32F16F16_SSILNSP_5MajorE0ELSR_1ELNSP_7ScaleInE1ELSS_1EEEEEENS4_6LayoutINS5_IJNSA_ILi2EEESB_SB_EEENS5_IJSB_NSA_ILi0EEESY_EEEEENS5_IJNS4_10UnderscoreES11_S11_EEEEENS4_13SM90_TMA_LOADENS4_14ComposedLayoutINS4_7SwizzleILi2ELi4ELi3EEENS4_18smem_ptr_flag_bitsILi16EEENSV_INS5_IJNSA_ILi8EEESH_EEENS5_IJSH_SB_EEEEEEEvNS4_8identityES14_NS15_INS16_ILi3ELi4ELi3EEES19_NSV_INS5_IJNSA_ILi64EEES1A_EEENS5_IJSB_S1H_EEEEEEEvS1F_EENS_8epilogue10collective6detail29Sm90TmaWarpSpecializedAdapterINS1O_15DefaultEpilogueISJ_SK_SK_NS1N_6thread17LinearCombinationISJ_Li1EffLNS1S_9ScaleType4KindE0ELNS_15FloatRoundStyleE2ESJ_EENS1_15EpilogueDefaultEEEEEvvEEEEvNT_6ParamsE:
	.zero		1664


//--------------------- SYMBOLS --------------------------

	.type		.nv.reservedSmem.offset0,@object
	.size		.nv.reservedSmem.offset0,0x4
	.type		__assertfail,@function
